//
// Generated by NVIDIA NVVM Compiler
//
// Compiler Build ID: CL-36424714
// Cuda compilation tools, release 13.0, V13.0.88
// Based on NVVM 20.0.0
//

.version 9.0
.target sm_100
.address_size 64

	// .globl	_Z27calcularResultadosParcialesPdS_S_ii
.func  (.param .align 16 .b8 func_retval0[16]) __internal_trig_reduction_slowpathd
(
	.param .b64 __internal_trig_reduction_slowpathd_param_0
)
;
// _ZZ27calcularResultadosParcialesPdS_S_iiE10resultados has been demoted
.global .align 8 .b8 __cudart_i2opi_d[144] = {8, 93, 141, 31, 177, 95, 251, 107, 234, 146, 82, 138, 247, 57, 7, 61, 123, 241, 229, 235, 199, 186, 39, 117, 45, 234, 95, 158, 102, 63, 70, 79, 183, 9, 203, 39, 207, 126, 54, 109, 31, 109, 10, 90, 139, 17, 47, 239, 15, 152, 5, 222, 255, 151, 248, 31, 59, 40, 249, 189, 139, 95, 132, 156, 244, 57, 83, 131, 57, 214, 145, 57, 65, 126, 95, 180, 38, 112, 156, 233, 132, 68, 187, 46, 245, 53, 130, 232, 62, 167, 41, 177, 28, 235, 29, 254, 28, 146, 209, 9, 234, 46, 73, 6, 224, 210, 77, 66, 58, 110, 36, 183, 97, 197, 187, 222, 171, 99, 81, 254, 65, 144, 67, 60, 153, 149, 98, 219, 192, 221, 52, 245, 209, 87, 39, 252, 41, 21, 68, 78, 110, 131, 249, 162};
.global .align 16 .b8 __cudart_sin_cos_coeffs[128] = {70, 210, 176, 44, 241, 229, 90, 190, 146, 227, 172, 105, 227, 29, 199, 62, 161, 98, 219, 25, 160, 1, 42, 191, 24, 8, 17, 17, 17, 17, 129, 63, 84, 85, 85, 85, 85, 85, 197, 191, 0, 0, 0, 0, 0, 0, 0, 0, 0, 0, 0, 0, 0, 0, 0, 0, 100, 129, 253, 32, 131, 255, 168, 189, 40, 133, 239, 193, 167, 238, 33, 62, 217, 230, 6, 142, 79, 126, 146, 190, 233, 188, 221, 25, 160, 1, 250, 62, 71, 93, 193, 22, 108, 193, 86, 191, 81, 85, 85, 85, 85, 85, 165, 63, 0, 0, 0, 0, 0, 0, 224, 191, 0, 0, 0, 0, 0, 0, 240, 63};

.visible .entry _Z27calcularResultadosParcialesPdS_S_ii(
	.param .u64 .ptr .align 1 _Z27calcularResultadosParcialesPdS_S_ii_param_0,
	.param .u64 .ptr .align 1 _Z27calcularResultadosParcialesPdS_S_ii_param_1,
	.param .u64 .ptr .align 1 _Z27calcularResultadosParcialesPdS_S_ii_param_2,
	.param .u32 _Z27calcularResultadosParcialesPdS_S_ii_param_3,
	.param .u32 _Z27calcularResultadosParcialesPdS_S_ii_param_4
)
{
	.reg .pred 	%p<12>;
	.reg .b32 	%r<28>;
	.reg .b64 	%rd<13>;
	.reg .b64 	%fd<55>;
	// demoted variable
	.shared .align 8 .b8 _ZZ27calcularResultadosParcialesPdS_S_iiE10resultados[8192];
	ld.param.u64 	%rd3, [_Z27calcularResultadosParcialesPdS_S_ii_param_0];
	ld.param.u64 	%rd1, [_Z27calcularResultadosParcialesPdS_S_ii_param_1];
	ld.param.u64 	%rd2, [_Z27calcularResultadosParcialesPdS_S_ii_param_2];
	ld.param.u32 	%r27, [_Z27calcularResultadosParcialesPdS_S_ii_param_3];
	ld.param.u32 	%r14, [_Z27calcularResultadosParcialesPdS_S_ii_param_4];
	cvta.to.global.u64 	%rd4, %rd3;
	ld.global.f64 	%fd1, [%rd4];
	mov.u32 	%r1, %ctaid.x;
	mov.u32 	%r15, %ntid.x;
	mov.u32 	%r2, %tid.x;
	mad.lo.s32 	%r25, %r1, %r15, %r2;
	setp.gt.s32 	%p1, %r25, 79999;
	mov.f64 	%fd53, 0d0000000000000000;
	@%p1 bra 	$L__BB0_9;
	cvta.to.global.u64 	%rd5, %rd1;
	ld.global.f64 	%fd16, [%rd5];
	sub.f64 	%fd17, %fd16, %fd1;
	div.rn.f64 	%fd2, %fd17, 0d40F3880000000000;
	mul.lo.s32 	%r4, %r14, %r27;
	mov.f64 	%fd53, 0d0000000000000000;
	mov.u64 	%rd8, __cudart_sin_cos_coeffs;
$L__BB0_2:
	setp.eq.s32 	%p2, %r25, 0;
	@%p2 bra 	$L__BB0_8;
	cvt.rn.f64.s32 	%fd18, %r25;
	fma.rn.f64 	%fd19, %fd2, %fd18, %fd1;
	fma.rn.f64 	%fd20, %fd19, %fd19, 0d4010000000000000;
	div.rn.f64 	%fd4, %fd19, %fd20;
	rcp.rn.f64 	%fd5, %fd19;
	abs.f64 	%fd6, %fd5;
	setp.neu.f64 	%p3, %fd6, 0d7FF0000000000000;
	@%p3 bra 	$L__BB0_5;
	mov.f64 	%fd26, 0d0000000000000000;
	mul.rn.f64 	%fd52, %fd5, %fd26;
	mov.b32 	%r26, 0;
	bra.uni 	$L__BB0_7;
$L__BB0_5:
	mul.f64 	%fd21, %fd5, 0d3FE45F306DC9C883;
	cvt.rni.s32.f64 	%r26, %fd21;
	cvt.rn.f64.s32 	%fd22, %r26;
	fma.rn.f64 	%fd23, %fd22, 0dBFF921FB54442D18, %fd5;
	fma.rn.f64 	%fd24, %fd22, 0dBC91A62633145C00, %fd23;
	fma.rn.f64 	%fd52, %fd22, 0dB97B839A252049C0, %fd24;
	setp.ltu.f64 	%p4, %fd6, 0d41E0000000000000;
	@%p4 bra 	$L__BB0_7;
	{ // callseq 0, 0
	.param .b64 param0;
	st.param.f64 	[param0], %fd5;
	.param .align 16 .b8 retval0[16];
	call.uni (retval0), 
	__internal_trig_reduction_slowpathd, 
	(
	param0
	);
	ld.param.f64 	%fd52, [retval0];
	ld.param.b32 	%r26, [retval0+8];
	} // callseq 0
$L__BB0_7:
	shl.b32 	%r18, %r26, 6;
	cvt.u64.u32 	%rd6, %r18;
	and.b64  	%rd7, %rd6, 64;
	add.s64 	%rd9, %rd8, %rd7;
	mul.rn.f64 	%fd27, %fd52, %fd52;
	and.b32  	%r19, %r26, 1;
	setp.eq.b32 	%p5, %r19, 1;
	selp.f64 	%fd28, 0dBDA8FF8320FD8164, 0d3DE5DB65F9785EBA, %p5;
	ld.global.nc.v2.f64 	{%fd29, %fd30}, [%rd9];
	fma.rn.f64 	%fd31, %fd28, %fd27, %fd29;
	fma.rn.f64 	%fd32, %fd31, %fd27, %fd30;
	ld.global.nc.v2.f64 	{%fd33, %fd34}, [%rd9+16];
	fma.rn.f64 	%fd35, %fd32, %fd27, %fd33;
	fma.rn.f64 	%fd36, %fd35, %fd27, %fd34;
	ld.global.nc.v2.f64 	{%fd37, %fd38}, [%rd9+32];
	fma.rn.f64 	%fd39, %fd36, %fd27, %fd37;
	fma.rn.f64 	%fd40, %fd39, %fd27, %fd38;
	fma.rn.f64 	%fd41, %fd40, %fd52, %fd52;
	fma.rn.f64 	%fd42, %fd40, %fd27, 0d3FF0000000000000;
	selp.f64 	%fd43, %fd42, %fd41, %p5;
	and.b32  	%r20, %r26, 2;
	setp.eq.s32 	%p6, %r20, 0;
	mov.f64 	%fd44, 0d0000000000000000;
	sub.f64 	%fd45, %fd44, %fd43;
	selp.f64 	%fd46, %fd43, %fd45, %p6;
	fma.rn.f64 	%fd53, %fd4, %fd46, %fd53;
$L__BB0_8:
	add.s32 	%r25, %r25, %r4;
	setp.lt.s32 	%p7, %r25, 80000;
	@%p7 bra 	$L__BB0_2;
$L__BB0_9:
	shl.b32 	%r21, %r2, 3;
	mov.u32 	%r22, _ZZ27calcularResultadosParcialesPdS_S_iiE10resultados;
	add.s32 	%r10, %r22, %r21;
	st.shared.f64 	[%r10], %fd53;
	bar.sync 	0;
	setp.lt.s32 	%p8, %r27, 2;
	@%p8 bra 	$L__BB0_13;
$L__BB0_10:
	shr.u32 	%r12, %r27, 1;
	setp.ge.u32 	%p9, %r2, %r12;
	@%p9 bra 	$L__BB0_12;
	shl.b32 	%r23, %r12, 3;
	add.s32 	%r24, %r10, %r23;
	ld.shared.f64 	%fd47, [%r24];
	ld.shared.f64 	%fd48, [%r10];
	add.f64 	%fd49, %fd47, %fd48;
	st.shared.f64 	[%r10], %fd49;
$L__BB0_12:
	bar.sync 	0;
	setp.gt.u32 	%p10, %r27, 3;
	mov.u32 	%r27, %r12;
	@%p10 bra 	$L__BB0_10;
$L__BB0_13:
	setp.ne.s32 	%p11, %r2, 0;
	@%p11 bra 	$L__BB0_15;
	ld.shared.f64 	%fd50, [_ZZ27calcularResultadosParcialesPdS_S_iiE10resultados];
	cvta.to.global.u64 	%rd10, %rd2;
	mul.wide.u32 	%rd11, %r1, 8;
	add.s64 	%rd12, %rd10, %rd11;
	st.global.f64 	[%rd12], %fd50;
$L__BB0_15:
	ret;

}
.func  (.param .align 16 .b8 func_retval0[16]) __internal_trig_reduction_slowpathd(
	.param .b64 __internal_trig_reduction_slowpathd_param_0
)
{
	.local .align 8 .b8 	__local_depot1[40];
	.reg .b64 	%SP;
	.reg .b64 	%SPL;
	.reg .pred 	%p<10>;
	.reg .b32 	%r<47>;
	.reg .b64 	%rd<74>;
	.reg .b64 	%fd<5>;

	mov.u64 	%SPL, __local_depot1;
	ld.param.f64 	%fd4, [__internal_trig_reduction_slowpathd_param_0];
	add.u64 	%rd1, %SPL, 0;
	{
	.reg .b32 %temp; 
	mov.b64 	{%temp, %r1}, %fd4;
	}
	shr.u32 	%r2, %r1, 20;
	and.b32  	%r3, %r2, 2047;
	setp.eq.s32 	%p1, %r3, 2047;
	mov.b32 	%r46, 0;
	@%p1 bra 	$L__BB1_9;
	add.s32 	%r20, %r3, -1024;
	mov.b64 	%rd20, %fd4;
	shl.b64 	%rd2, %rd20, 11;
	shr.u32 	%r4, %r20, 6;
	sub.s32 	%r45, 15, %r4;
	sub.s32 	%r21, 19, %r4;
	setp.lt.u32 	%p2, %r20, 128;
	selp.b32 	%r6, 18, %r21, %p2;
	setp.ge.s32 	%p3, %r45, %r6;
	mov.b64 	%rd70, 0;
	@%p3 bra 	$L__BB1_4;
	add.s32 	%r23, %r6, %r4;
	neg.s32 	%r43, %r23;
	or.b64  	%rd3, %rd2, -9223372036854775808;
	mov.b64 	%rd70, 0;
	mov.b32 	%r42, 0;
	mov.u64 	%rd25, __cudart_i2opi_d;
	mov.u32 	%r44, %r45;
$L__BB1_3:
	.pragma "nounroll";
	mul.wide.s32 	%rd22, %r42, 8;
	add.s64 	%rd23, %rd1, %rd22;
	mul.wide.s32 	%rd24, %r44, 8;
	add.s64 	%rd26, %rd25, %rd24;
	ld.global.nc.u64 	%rd27, [%rd26];
	{
	.reg .u32 %r0, %r1, %r2, %r3, %alo, %ahi, %blo, %bhi, %clo, %chi;
	mov.b64 	{%alo,%ahi}, %rd27;
	mov.b64 	{%blo,%bhi}, %rd3;
	mov.b64 	{%clo,%chi}, %rd70;
	mad.lo.cc.u32 	%r0, %alo, %blo, %clo;
	madc.hi.cc.u32 	%r1, %alo, %blo, %chi;
	madc.hi.u32 	%r2, %alo, %bhi, 0;
	mad.lo.cc.u32 	%r1, %alo, %bhi, %r1;
	madc.hi.cc.u32 	%r2, %ahi, %blo, %r2;
	madc.hi.u32 	%r3, %ahi, %bhi, 0;
	mad.lo.cc.u32 	%r1, %ahi, %blo, %r1;
	madc.lo.cc.u32 	%r2, %ahi, %bhi, %r2;
	addc.u32 	%r3, %r3, 0;
	mov.b64 	%rd28, {%r0,%r1};
	mov.b64 	%rd70, {%r2,%r3};
	}
	st.local.u64 	[%rd23], %rd28;
	add.s32 	%r44, %r44, 1;
	add.s32 	%r43, %r43, 1;
	add.s32 	%r42, %r42, 1;
	setp.ne.s32 	%p4, %r43, -15;
	mov.u32 	%r45, %r6;
	@%p4 bra 	$L__BB1_3;
$L__BB1_4:
	cvt.s64.s32 	%rd29, %r45;
	cvt.u64.u32 	%rd30, %r4;
	add.s64 	%rd31, %rd30, %rd29;
	shl.b64 	%rd32, %rd31, 3;
	add.s64 	%rd33, %rd1, %rd32;
	st.local.u64 	[%rd33+-120], %rd70;
	and.b32  	%r15, %r2, 63;
	ld.local.u64 	%rd72, [%rd1+16];
	ld.local.u64 	%rd71, [%rd1+24];
	setp.eq.s32 	%p5, %r15, 0;
	@%p5 bra 	$L__BB1_6;
	shl.b64 	%rd34, %rd71, %r15;
	shr.u64 	%rd35, %rd72, 1;
	xor.b32  	%r24, %r15, 63;
	shr.u64 	%rd36, %rd35, %r24;
	or.b64  	%rd71, %rd34, %rd36;
	ld.local.u64 	%rd37, [%rd1+8];
	shl.b64 	%rd38, %rd72, %r15;
	shr.u64 	%rd39, %rd37, 1;
	shr.u64 	%rd40, %rd39, %r24;
	or.b64  	%rd72, %rd38, %rd40;
$L__BB1_6:
	and.b32  	%r25, %r1, -2147483648;
	shr.u64 	%rd41, %rd71, 62;
	cvt.u32.u64 	%r26, %rd41;
	mov.b64 	{%r27, %r28}, %rd71;
	mov.b64 	{%r29, %r30}, %rd72;
	shf.l.wrap.b32 	%r31, %r30, %r27, 2;
	shf.l.wrap.b32 	%r32, %r27, %r28, 2;
	mov.b64 	%rd42, {%r31, %r32};
	shl.b64 	%rd43, %rd72, 2;
	shr.u64 	%rd44, %rd42, 63;
	cvt.u32.u64 	%r33, %rd44;
	add.s32 	%r34, %r33, %r26;
	setp.eq.s32 	%p6, %r25, 0;
	neg.s32 	%r35, %r34;
	selp.b32 	%r46, %r34, %r35, %p6;
	setp.gt.s64 	%p7, %rd42, -1;
	mov.b64 	%rd45, 0;
	{
	.reg .u32 %r0, %r1, %r2, %r3, %a0, %a1, %a2, %a3, %b0, %b1, %b2, %b3;
	mov.b64 	{%a0,%a1}, %rd45;
	mov.b64 	{%a2,%a3}, %rd45;
	mov.b64 	{%b0,%b1}, %rd43;
	mov.b64 	{%b2,%b3}, %rd42;
	sub.cc.u32 	%r0, %a0, %b0;
	subc.cc.u32 	%r1, %a1, %b1;
	subc.cc.u32 	%r2, %a2, %b2;
	subc.u32 	%r3, %a3, %b3;
	mov.b64 	%rd46, {%r0,%r1};
	mov.b64 	%rd47, {%r2,%r3};
	}
	xor.b32  	%r36, %r25, -2147483648;
	selp.b64 	%rd73, %rd42, %rd47, %p7;
	selp.b64 	%rd14, %rd43, %rd46, %p7;
	selp.b32 	%r17, %r25, %r36, %p7;
	clz.b64 	%r37, %rd73;
	cvt.u64.u32 	%rd15, %r37;
	setp.eq.s32 	%p8, %r37, 0;
	@%p8 bra 	$L__BB1_8;
	cvt.u32.u64 	%r38, %rd15;
	and.b32  	%r39, %r38, 63;
	shl.b64 	%rd48, %rd73, %r39;
	shr.u64 	%rd49, %rd14, 1;
	not.b32 	%r40, %r38;
	and.b32  	%r41, %r40, 63;
	shr.u64 	%rd50, %rd49, %r41;
	or.b64  	%rd73, %rd48, %rd50;
$L__BB1_8:
	mov.b64 	%rd51, -3958705157555305931;
	{
	.reg .u32 %r0, %r1, %r2, %r3, %alo, %ahi, %blo, %bhi;
	mov.b64 	{%alo,%ahi}, %rd73;
	mov.b64 	{%blo,%bhi}, %rd51;
	mul.lo.u32 	%r0, %alo, %blo;
	mul.hi.u32 	%r1, %alo, %blo;
	mad.lo.cc.u32 	%r1, %alo, %bhi, %r1;
	madc.hi.u32 	%r2, %alo, %bhi, 0;
	mad.lo.cc.u32 	%r1, %ahi, %blo, %r1;
	madc.hi.cc.u32 	%r2, %ahi, %blo, %r2;
	madc.hi.u32 	%r3, %ahi, %bhi, 0;
	mad.lo.cc.u32 	%r2, %ahi, %bhi, %r2;
	addc.u32 	%r3, %r3, 0;
	mov.b64 	%rd52, {%r0,%r1};
	mov.b64 	%rd53, {%r2,%r3};
	}
	setp.gt.s64 	%p9, %rd53, 0;
	{
	.reg .u32 %r0, %r1, %r2, %r3, %a0, %a1, %a2, %a3, %b0, %b1, %b2, %b3;
	mov.b64 	{%a0,%a1}, %rd52;
	mov.b64 	{%a2,%a3}, %rd53;
	mov.b64 	{%b0,%b1}, %rd52;
	mov.b64 	{%b2,%b3}, %rd53;
	add.cc.u32 	%r0, %a0, %b0;
	addc.cc.u32 	%r1, %a1, %b1;
	addc.cc.u32 	%r2, %a2, %b2;
	addc.u32 	%r3, %a3, %b3;
	mov.b64 	%rd54, {%r0,%r1};
	mov.b64 	%rd55, {%r2,%r3};
	}
	selp.b64 	%rd56, %rd55, %rd53, %p9;
	selp.s64 	%rd57, -1, 0, %p9;
	sub.s64 	%rd58, %rd57, %rd15;
	cvt.u64.u32 	%rd59, %r17;
	shl.b64 	%rd60, %rd59, 32;
	add.s64 	%rd61, %rd56, 1;
	shr.u64 	%rd62, %rd61, 10;
	add.s64 	%rd63, %rd62, 1;
	shr.u64 	%rd64, %rd63, 1;
	shl.b64 	%rd65, %rd58, 52;
	add.s64 	%rd66, %rd65, %rd64;
	add.s64 	%rd67, %rd66, 4602678819172646912;
	or.b64  	%rd68, %rd67, %rd60;
	mov.b64 	%fd4, %rd68;
$L__BB1_9:
	st.param.f64 	[func_retval0], %fd4;
	st.param.b32 	[func_retval0+8], %r46;
	ret;

}


// ===== COMPILED SASS (sm_100) =====

	.target	sm_100

	.elftype	@"ET_EXEC"


//--------------------- .note.nv.tkinfo           --------------------------
	.section	.note.nv.tkinfo,"",@"SHT_NOTE"
	.sectionflags	@"SHF_NOTE_NV_TKINFO"
	.tkinfo
        /*0018*/ 	.word	0x00000002
        /*0030*/ 	.string	""
        /*0030*/ 	.string	"ptxas"
        /*0030*/ 	.string	"Cuda compilation tools, release 13.0, V13.0.88"
        /*0030*/ 	.string	"Build cuda_13.0.r13.0/compiler.36424714_0"
        /*0030*/ 	.string	"-arch sm_100 -m 64 "



//--------------------- .note.nv.cuinfo           --------------------------
	.section	.note.nv.cuinfo,"",@"SHT_NOTE"
	.sectionflags	@"SHF_NOTE_NV_CUINFO"
        /*0018*/ 	.short	0x0002
        /*001a*/ 	.short	0x0064
        /*001c*/ 	.short	0x0082
	.zero		2


//--------------------- .nv.info                  --------------------------
	.section	.nv.info,"",@"SHT_CUDA_INFO"
	.align	4


	//----- nvinfo : EIATTR_REGCOUNT
	.align		4
        /*0000*/ 	.byte	0x04, 0x2f
        /*0002*/ 	.short	(.L_3 - .L_2)
	.align		4
.L_2:
        /*0004*/ 	.word	index@(_Z27calcularResultadosParcialesPdS_S_ii)
        /*0008*/ 	.word	0x00000022


	//----- nvinfo : EIATTR_FRAME_SIZE
	.align		4
.L_3:
        /*000c*/ 	.byte	0x04, 0x11
        /*000e*/ 	.short	(.L_5 - .L_4)
	.align		4
.L_4:
        /*0010*/ 	.word	index@($_Z27calcularResultadosParcialesPdS_S_ii$__internal_trig_reduction_slowpathd)
        /*0014*/ 	.word	0x00000028


	//----- nvinfo : EIATTR_FRAME_SIZE
	.align		4
.L_5:
        /*0018*/ 	.byte	0x04, 0x11
        /*001a*/ 	.short	(.L_7 - .L_6)
	.align		4
.L_6:
        /*001c*/ 	.word	index@($__internal_1_$__cuda_sm20_div_rn_f64_full)
        /*0020*/ 	.word	0x00000028


	//----- nvinfo : EIATTR_FRAME_SIZE
	.align		4
.L_7:
        /*0024*/ 	.byte	0x04, 0x11
        /*0026*/ 	.short	(.L_9 - .L_8)
	.align		4
.L_8:
        /*0028*/ 	.word	index@($__internal_0_$__cuda_sm20_dblrcp_rn_slowpath_v3)
        /*002c*/ 	.word	0x00000028


	//----- nvinfo : EIATTR_FRAME_SIZE
	.align		4
.L_9:
        /*0030*/ 	.byte	0x04, 0x11
        /*0032*/ 	.short	(.L_11 - .L_10)
	.align		4
.L_10:
        /*0034*/ 	.word	index@(_Z27calcularResultadosParcialesPdS_S_ii)
        /*0038*/ 	.word	0x00000028


	//----- nvinfo : EIATTR_MIN_STACK_SIZE
	.align		4
.L_11:
        /*003c*/ 	.byte	0x04, 0x12
        /*003e*/ 	.short	(.L_13 - .L_12)
	.align		4
.L_12:
        /*0040*/ 	.word	index@(_Z27calcularResultadosParcialesPdS_S_ii)
        /*0044*/ 	.word	0x00000028
.L_13:


//--------------------- .nv.compat                --------------------------
	.section	.nv.compat,"",@"SHT_CUDA_COMPAT_INFO"
	.align	4
        /*0000*/ 	.byte	0x02, 0x09, 0x00, 0x00, 0x02, 0x02, 0x01, 0x00, 0x02, 0x05, 0x05, 0x00, 0x03, 0x07, 0x01, 0x01
        /*0010*/ 	.byte	0x02, 0x03, 0x00, 0x00, 0x02, 0x06, 0x01, 0x00, 0x04, 0x0b, 0x08, 0x00, 0x01, 0x00, 0x00, 0x00
        /*0020*/ 	.byte	0x00, 0x00, 0x00, 0x00


//--------------------- .nv.info._Z27calcularResultadosParcialesPdS_S_ii --------------------------
	.section	.nv.info._Z27calcularResultadosParcialesPdS_S_ii,"",@"SHT_CUDA_INFO"
	.sectionflags	@""
	.align	4


	//----- nvinfo : EIATTR_CUDA_API_VERSION
	.align		4
        /*0000*/ 	.byte	0x04, 0x37
        /*0002*/ 	.short	(.L_15 - .L_14)
.L_14:
        /*0004*/ 	.word	0x00000082


	//----- nvinfo : EIATTR_KPARAM_INFO
	.align		4
.L_15:
        /*0008*/ 	.byte	0x04, 0x17
        /*000a*/ 	.short	(.L_17 - .L_16)
.L_16:
        /*000c*/ 	.word	0x00000000
        /*0010*/ 	.short	0x0004
        /*0012*/ 	.short	0x001c
        /*0014*/ 	.byte	0x00, 0xf0, 0x11, 0x00


	//----- nvinfo : EIATTR_KPARAM_INFO
	.align		4
.L_17:
        /*0018*/ 	.byte	0x04, 0x17
        /*001a*/ 	.short	(.L_19 - .L_18)
.L_18:
        /*001c*/ 	.word	0x00000000
        /*0020*/ 	.short	0x0003
        /*0022*/ 	.short	0x0018
        /*0024*/ 	.byte	0x00, 0xf0, 0x11, 0x00


	//----- nvinfo : EIATTR_KPARAM_INFO
	.align		4
.L_19:
        /*0028*/ 	.byte	0x04, 0x17
        /*002a*/ 	.short	(.L_21 - .L_20)
.L_20:
        /*002c*/ 	.word	0x00000000
        /*0030*/ 	.short	0x0002
        /*0032*/ 	.short	0x0010
        /*0034*/ 	.byte	0x00, 0xf5, 0x21, 0x00


	//----- nvinfo : EIATTR_KPARAM_INFO
	.align		4
.L_21:
        /*0038*/ 	.byte	0x04, 0x17
        /*003a*/ 	.short	(.L_23 - .L_22)
.L_22:
        /*003c*/ 	.word	0x00000000
        /*0040*/ 	.short	0x0001
        /*0042*/ 	.short	0x0008
        /*0044*/ 	.byte	0x00, 0xf5, 0x21, 0x00


	//----- nvinfo : EIATTR_KPARAM_INFO
	.align		4
.L_23:
        /*0048*/ 	.byte	0x04, 0x17
        /*004a*/ 	.short	(.L_25 - .L_24)
.L_24:
        /*004c*/ 	.word	0x00000000
        /*0050*/ 	.short	0x0000
        /*0052*/ 	.short	0x0000
        /*0054*/ 	.byte	0x00, 0xf5, 0x21, 0x00


	//----- nvinfo : EIATTR_SPARSE_MMA_MASK
	.align		4
.L_25:
        /*0058*/ 	.byte	0x03, 0x50
        /*005a*/ 	.short	0x0000


	//----- nvinfo : EIATTR_MAXREG_COUNT
	.align		4
        /*005c*/ 	.byte	0x03, 0x1b
        /*005e*/ 	.short	0x00ff


	//----- nvinfo : EIATTR_NUM_BARRIERS
	.align		4
        /*0060*/ 	.byte	0x02, 0x4c
        /*0062*/ 	.byte	0x01
	.zero		1


	//----- nvinfo : EIATTR_MERCURY_ISA_VERSION
	.align		4
        /*0064*/ 	.byte	0x03, 0x5f
        /*0066*/ 	.short	0x0101


	//----- nvinfo : EIATTR_VRC_CTA_INIT_COUNT
	.align		4
        /*0068*/ 	.byte	0x02, 0x4a
	.zero		1
	.zero		1


	//----- nvinfo : EIATTR_EXIT_INSTR_OFFSETS
	.align		4
        /*006c*/ 	.byte	0x04, 0x1c
        /*006e*/ 	.short	(.L_27 - .L_26)


	//   ....[0]....
.L_26:
        /*0070*/ 	.word	0x00000a60


	//   ....[1]....
        /*0074*/ 	.word	0x00000ae0


	//----- nvinfo : EIATTR_CRS_STACK_SIZE
	.align		4
.L_27:
        /*0078*/ 	.byte	0x04, 0x1e
        /*007a*/ 	.short	(.L_29 - .L_28)
.L_28:
        /*007c*/ 	.word	0x00000000


	//----- nvinfo : EIATTR_CBANK_PARAM_SIZE
	.align		4
.L_29:
        /*0080*/ 	.byte	0x03, 0x19
        /*0082*/ 	.short	0x0020


	//----- nvinfo : EIATTR_PARAM_CBANK
	.align		4
        /*0084*/ 	.byte	0x04, 0x0a
        /*0086*/ 	.short	(.L_31 - .L_30)
	.align		4
.L_30:
        /*0088*/ 	.word	index@(.nv.constant0._Z27calcularResultadosParcialesPdS_S_ii)
        /*008c*/ 	.short	0x0380
        /*008e*/ 	.short	0x0020


	//----- nvinfo : EIATTR_SW_WAR
	.align		4
.L_31:
        /*0090*/ 	.byte	0x04, 0x36
        /*0092*/ 	.short	(.L_33 - .L_32)
.L_32:
        /*0094*/ 	.word	0x00000008
.L_33:


//--------------------- .nv.callgraph             --------------------------
	.section	.nv.callgraph,"",@"SHT_CUDA_CALLGRAPH"
	.align	4
	.sectionentsize	8
	.align		4
        /*0000*/ 	.word	0x00000000
	.align		4
        /*0004*/ 	.word	0xffffffff
	.align		4
        /*0008*/ 	.word	0x00000000
	.align		4
        /*000c*/ 	.word	0xfffffffe
	.align		4
        /*0010*/ 	.word	0x00000000
	.align		4
        /*0014*/ 	.word	0xfffffffd
	.align		4
        /*0018*/ 	.word	0x00000000
	.align		4
        /*001c*/ 	.word	0xfffffffc


//--------------------- .nv.constant4             --------------------------
	.section	.nv.constant4,"a",@progbits
	.align	8
	.align		8
.nv.constant4:
        /*0000*/ 	.dword	__cudart_i2opi_d
	.align		8
        /*0008*/ 	.dword	__cudart_sin_cos_coeffs


//--------------------- .text._Z27calcularResultadosParcialesPdS_S_ii --------------------------
	.section	.text._Z27calcularResultadosParcialesPdS_S_ii,"ax",@progbits
	.align	128
        .global         _Z27calcularResultadosParcialesPdS_S_ii
        .type           _Z27calcularResultadosParcialesPdS_S_ii,@function
        .size           _Z27calcularResultadosParcialesPdS_S_ii,(.L_x_33 - _Z27calcularResultadosParcialesPdS_S_ii)
        .other          _Z27calcularResultadosParcialesPdS_S_ii,@"STO_CUDA_ENTRY STV_DEFAULT"
_Z27calcularResultadosParcialesPdS_S_ii:
.text._Z27calcularResultadosParcialesPdS_S_ii:
[----:B------:R-:W0:Y:S01]  /*0000*/  LDC R1, c[0x0][0x37c] ;  /* 0x0000df00ff017b82 */ /* 0x000e220000000800 */
[----:B------:R-:W1:Y:S01]  /*0010*/  S2R R0, SR_CTAID.X ;  /* 0x0000000000007919 */ /* 0x000e620000002500 */
[----:B------:R-:W1:Y:S01]  /*0020*/  LDCU UR4, c[0x0][0x360] ;  /* 0x00006c00ff0477ac */ /* 0x000e620008000800 */
[----:B------:R-:W-:Y:S01]  /*0030*/  BSSY.RECONVERGENT B1, `(.L_x_0) ;  /* 0x000008d000017945 */ /* 0x000fe20003800200 */
[----:B0-----:R-:W-:Y:S01]  /*0040*/  VIADD R1, R1, 0xffffffd8 ;  /* 0xffffffd801017836 */ /* 0x001fe20000000000 */
[----:B------:R-:W1:Y:S01]  /*0050*/  S2R R25, SR_TID.X ;  /* 0x0000000000197919 */ /* 0x000e620000002100 */
[----:B------:R-:W0:Y:S01]  /*0060*/  LDCU UR5, c[0x0][0x398] ;  /* 0x00007300ff0577ac */ /* 0x000e220008000800 */
[----:B------:R-:W-:Y:S01]  /*0070*/  CS2R R20, SRZ ;  /* 0x0000000000147805 */ /* 0x000fe2000001ff00 */
[----:B------:R-:W2:Y:S01]  /*0080*/  LDCU.64 UR6, c[0x0][0x358] ;  /* 0x00006b00ff0677ac */ /* 0x000ea20008000a00 */
[----:B------:R-:W3:Y:S01]  /*0090*/  LDCU.64 UR8, c[0x4][0x8] ;  /* 0x01000100ff0877ac */ /* 0x000ee20008000a00 */
[----:B0-----:R-:W-:-:S02]  /*00a0*/  IMAD.U32 R24, RZ, RZ, UR5 ;  /* 0x00000005ff187e24 */ /* 0x001fc4000f8e00ff */
[----:B-1----:R-:W-:-:S05]  /*00b0*/  IMAD R26, R0, UR4, R25 ;  /* 0x00000004001a7c24 */ /* 0x002fca000f8e0219 */
[----:B------:R-:W-:-:S13]  /*00c0*/  ISETP.GT.AND P0, PT, R26, 0x1387f, PT ;  /* 0x0001387f1a00780c */ /* 0x000fda0003f04270 */
[----:B--23--:R-:W-:Y:S05]  /*00d0*/  @P0 BRA `(.L_x_1) ;  /* 0x0000000800080947 */ /* 0x00cfea0003800000 */
[----:B------:R-:W0:Y:S08]  /*00e0*/  LDC.64 R22, c[0x0][0x380] ;  /* 0x0000e000ff167b82 */ /* 0x000e300000000a00 */
[----:B------:R-:W1:Y:S01]  /*00f0*/  LDC.64 R2, c[0x0][0x388] ;  /* 0x0000e200ff027b82 */ /* 0x000e620000000a00 */
[----:B0-----:R-:W2:Y:S04]  /*0100*/  LDG.E.64 R22, desc[UR6][R22.64] ;  /* 0x0000000616167981 */ /* 0x001ea8000c1e1b00 */
[----:B-1----:R-:W2:Y:S01]  /*0110*/  LDG.E.64 R2, desc[UR6][R2.64] ;  /* 0x0000000602027981 */ /* 0x002ea2000c1e1b00 */
[----:B------:R-:W0:Y:S01]  /*0120*/  MUFU.RCP64H R5, 80000 ;  /* 0x40f3880000057908 */ /* 0x000e220000001800 */
[----:B------:R-:W-:-:S02]  /*0130*/  IMAD.MOV.U32 R8, RZ, RZ, 0x0 ;  /* 0x00000000ff087424 */ /* 0x000fc400078e00ff */
[----:B------:R-:W-:Y:S02]  /*0140*/  IMAD.MOV.U32 R9, RZ, RZ, 0x40f38800 ;  /* 0x40f38800ff097424 */ /* 0x000fe400078e00ff */
[----:B------:R-:W-:-:S06]  /*0150*/  IMAD.MOV.U32 R4, RZ, RZ, 0x1 ;  /* 0x00000001ff047424 */ /* 0x000fcc00078e00ff */
[----:B0-----:R-:W-:-:S08]  /*0160*/  DFMA R6, R4, -R8, 1 ;  /* 0x3ff000000406742b */ /* 0x001fd00000000808 */
[----:B------:R-:W-:-:S08]  /*0170*/  DFMA R6, R6, R6, R6 ;  /* 0x000000060606722b */ /* 0x000fd00000000006 */
[----:B------:R-:W-:-:S08]  /*0180*/  DFMA R6, R4, R6, R4 ;  /* 0x000000060406722b */ /* 0x000fd00000000004 */
[----:B------:R-:W-:-:S08]  /*0190*/  DFMA R8, R6, -R8, 1 ;  /* 0x3ff000000608742b */ /* 0x000fd00000000808 */
[----:B------:R-:W-:Y:S02]  /*01a0*/  DFMA R8, R6, R8, R6 ;  /* 0x000000080608722b */ /* 0x000fe40000000006 */
[----:B--2---:R-:W-:-:S08]  /*01b0*/  DADD R4, -R22, R2 ;  /* 0x0000000016047229 */ /* 0x004fd00000000102 */
[----:B------:R-:W-:Y:S02]  /*01c0*/  DMUL R6, R4, R8 ;  /* 0x0000000804067228 */ /* 0x000fe40000000000 */
[----:B------:R-:W-:-:S06]  /*01d0*/  FSETP.GEU.AND P1, PT, |R5|, 6.5827683646048100446e-37, PT ;  /* 0x036000000500780b */ /* 0x000fcc0003f2e200 */
[----:B------:R-:W-:-:S08]  /*01e0*/  DFMA R2, R6, -80000, R4 ;  /* 0xc0f388000602782b */ /* 0x000fd00000000004 */
[----:B------:R-:W-:-:S10]  /*01f0*/  DFMA R2, R8, R2, R6 ;  /* 0x000000020802722b */ /* 0x000fd40000000006 */
[----:B------:R-:W-:-:S05]  /*0200*/  FFMA R6, RZ, 7.6103515625, R3 ;  /* 0x40f38800ff067823 */ /* 0x000fca0000000003 */
[----:B------:R-:W-:-:S13]  /*0210*/  FSETP.GT.AND P0, PT, |R6|, 1.469367938527859385e-39, PT ;  /* 0x001000000600780b */ /* 0x000fda0003f04200 */
[----:B------:R-:W-:Y:S05]  /*0220*/  @P0 BRA P1, `(.L_x_2) ;  /* 0x0000000000180947 */ /* 0x000fea0000800000 */
[----:B------:R-:W-:Y:S01]  /*0230*/  IMAD.MOV.U32 R12, RZ, RZ, RZ ;  /* 0x000000ffff0c7224 */ /* 0x000fe200078e00ff */
[----:B------:R-:W-:Y:S01]  /*0240*/  MOV R28, 0x270 ;  /* 0x00000270001c7802 */ /* 0x000fe20000000f00 */
[----:B------:R-:W-:-:S07]  /*0250*/  IMAD.MOV.U32 R13, RZ, RZ, 0x40f38800 ;  /* 0x40f38800ff0d7424 */ /* 0x000fce00078e00ff */
[----:B------:R-:W-:Y:S05]  /*0260*/  CALL.REL.NOINC `($__internal_1_$__cuda_sm20_div_rn_f64_full) ;  /* 0x0000000800bc7944 */ /* 0x000fea0003c00000 */
[----:B------:R-:W-:Y:S02]  /*0270*/  IMAD.MOV.U32 R2, RZ, RZ, R4 ;  /* 0x000000ffff027224 */ /* 0x000fe400078e0004 */
[----:B------:R-:W-:-:S07]  /*0280*/  IMAD.MOV.U32 R3, RZ, RZ, R5 ;  /* 0x000000ffff037224 */ /* 0x000fce00078e0005 */
.L_x_2:
[----:B------:R-:W-:-:S07]  /*0290*/  CS2R R20, SRZ ;  /* 0x0000000000147805 */ /* 0x000fce000001ff00 */
.L_x_11:
[----:B------:R-:W-:Y:S01]  /*02a0*/  ISETP.NE.AND P0, PT, R26, RZ, PT ;  /* 0x000000ff1a00720c */ /* 0x000fe20003f05270 */
[----:B------:R-:W-:-:S12]  /*02b0*/  BSSY.RECONVERGENT B0, `(.L_x_3) ;  /* 0x0000060000007945 */ /* 0x000fd80003800200 */
[----:B------:R-:W-:Y:S05]  /*02c0*/  @!P0 BRA `(.L_x_4) ;  /* 0x0000000400788947 */ /* 0x000fea0003800000 */
[----:B------:R-:W0:Y:S01]  /*02d0*/  I2F.F64 R6, R26 ;  /* 0x0000001a00067312 */ /* 0x000e220000201c00 */
[----:B------:R-:W-:Y:S01]  /*02e0*/  IMAD.MOV.U32 R4, RZ, RZ, 0x1 ;  /* 0x00000001ff047424 */ /* 0x000fe200078e00ff */
[----:B------:R-:W-:Y:S01]  /*02f0*/  BSSY.RECONVERGENT B2, `(.L_x_5) ;  /* 0x0000016000027945 */ /* 0x000fe20003800200 */
[----:B0-----:R-:W-:-:S08]  /*0300*/  DFMA R6, R6, R2, R22 ;  /* 0x000000020606722b */ /* 0x001fd00000000016 */
[----:B------:R-:W-:Y:S02]  /*0310*/  DFMA R8, R6, R6, 4 ;  /* 0x401000000608742b */ /* 0x000fe40000000006 */
[----:B------:R-:W-:-:S04]  /*0320*/  FSETP.GEU.AND P1, PT, |R7|, 6.5827683646048100446e-37, PT ;  /* 0x036000000700780b */ /* 0x000fc80003f2e200 */
[----:B------:R-:W0:Y:S02]  /*0330*/  MUFU.RCP64H R5, R9 ;  /* 0x0000000900057308 */ /* 0x000e240000001800 */
[----:B0-----:R-:W-:-:S08]  /*0340*/  DFMA R10, -R8, R4, 1 ;  /* 0x3ff00000080a742b */ /* 0x001fd00000000104 */
[----:B------:R-:W-:-:S08]  /*0350*/  DFMA R10, R10, R10, R10 ;  /* 0x0000000a0a0a722b */ /* 0x000fd0000000000a */
[----:B------:R-:W-:-:S08]  /*0360*/  DFMA R10, R4, R10, R4 ;  /* 0x0000000a040a722b */ /* 0x000fd00000000004 */
[----:B------:R-:W-:-:S08]  /*0370*/  DFMA R4, -R8, R10, 1 ;  /* 0x3ff000000804742b */ /* 0x000fd0000000010a */
[----:B------:R-:W-:-:S08]  /*0380*/  DFMA R4, R10, R4, R10 ;  /* 0x000000040a04722b */ /* 0x000fd0000000000a */
[----:B------:R-:W-:-:S08]  /*0390*/  DMUL R10, R6, R4 ;  /* 0x00000004060a7228 */ /* 0x000fd00000000000 */
[----:B------:R-:W-:-:S08]  /*03a0*/  DFMA R12, -R8, R10, R6 ;  /* 0x0000000a080c722b */ /* 0x000fd00000000106 */
[----:B------:R-:W-:-:S10]  /*03b0*/  DFMA R4, R4, R12, R10 ;  /* 0x0000000c0404722b */ /* 0x000fd4000000000a */
[----:B------:R-:W-:-:S05]  /*03c0*/  FFMA R10, RZ, R9, R5 ;  /* 0x00000009ff0a7223 */ /* 0x000fca0000000005 */
[----:B------:R-:W-:-:S13]  /*03d0*/  FSETP.GT.AND P0, PT, |R10|, 1.469367938527859385e-39, PT ;  /* 0x001000000a00780b */ /* 0x000fda0003f04200 */
[----:B------:R-:W-:Y:S05]  /*03e0*/  @P0 BRA P1, `(.L_x_6) ;  /* 0x0000000000180947 */ /* 0x000fea0000800000 */
[----:B------:R-:W-:Y:S01]  /*03f0*/  IMAD.MOV.U32 R12, RZ, RZ, R8 ;  /* 0x000000ffff0c7224 */ /* 0x000fe200078e0008 */
[----:B------:R-:W-:Y:S01]  /*0400*/  MOV R28, 0x450 ;  /* 0x00000450001c7802 */ /* 0x000fe20000000f00 */
[----:B------:R-:W-:Y:S02]  /*0410*/  IMAD.MOV.U32 R13, RZ, RZ, R9 ;  /* 0x000000ffff0d7224 */ /* 0x000fe400078e0009 */
[----:B------:R-:W-:Y:S02]  /*0420*/  IMAD.MOV.U32 R4, RZ, RZ, R6 ;  /* 0x000000ffff047224 */ /* 0x000fe400078e0006 */
[----:B------:R-:W-:-:S07]  /*0430*/  IMAD.MOV.U32 R5, RZ, RZ, R7 ;  /* 0x000000ffff057224 */ /* 0x000fce00078e0007 */
[----:B------:R-:W-:Y:S05]  /*0440*/  CALL.REL.NOINC `($__internal_1_$__cuda_sm20_div_rn_f64_full) ;  /* 0x0000000800447944 */ /* 0x000fea0003c00000 */
.L_x_6:
[----:B------:R-:W-:Y:S05]  /*0450*/  BSYNC.RECONVERGENT B2 ;  /* 0x0000000000027941 */ /* 0x000fea0003800200 */
.L_x_5:
[----:B------:R-:W0:Y:S01]  /*0460*/  MUFU.RCP64H R9, R7 ;  /* 0x0000000700097308 */ /* 0x000e220000001800 */
[----:B------:R-:W-:Y:S01]  /*0470*/  VIADD R8, R7, 0x300402 ;  /* 0x0030040207087836 */ /* 0x000fe20000000000 */
[----:B------:R-:W-:Y:S04]  /*0480*/  BSSY.RECONVERGENT B2, `(.L_x_7) ;  /* 0x000000c000027945 */ /* 0x000fe80003800200 */
[----:B------:R-:W-:Y:S01]  /*0490*/  FSETP.GEU.AND P0, PT, |R8|, 5.8789094863358348022e-39, PT ;  /* 0x004004020800780b */ /* 0x000fe20003f0e200 */
[----:B0-----:R-:W-:-:S08]  /*04a0*/  DFMA R10, -R6, R8, 1 ;  /* 0x3ff00000060a742b */ /* 0x001fd00000000108 */
[----:B------:R-:W-:-:S08]  /*04b0*/  DFMA R10, R10, R10, R10 ;  /* 0x0000000a0a0a722b */ /* 0x000fd0000000000a */
[----:B------:R-:W-:-:S08]  /*04c0*/  DFMA R10, R8, R10, R8 ;  /* 0x0000000a080a722b */ /* 0x000fd00000000008 */
[----:B------:R-:W-:-:S08]  /*04d0*/  DFMA R12, -R6, R10, 1 ;  /* 0x3ff00000060c742b */ /* 0x000fd0000000010a */
[----:B------:R-:W-:Y:S01]  /*04e0*/  DFMA R10, R10, R12, R10 ;  /* 0x0000000c0a0a722b */ /* 0x000fe2000000000a */
[----:B------:R-:W-:Y:S10]  /*04f0*/  @P0 BRA `(.L_x_8) ;  /* 0x0000000000100947 */ /* 0x000ff40003800000 */
[----:B------:R-:W-:-:S05]  /*0500*/  LOP3.LUT R8, R7, 0x7fffffff, RZ, 0xc0, !PT ;  /* 0x7fffffff07087812 */ /* 0x000fca00078ec0ff */
[----:B------:R-:W-:Y:S01]  /*0510*/  VIADD R12, R8, 0xfff00000 ;  /* 0xfff00000080c7836 */ /* 0x000fe20000000000 */
[----:B------:R-:W-:-:S07]  /*0520*/  MOV R8, 0x540 ;  /* 0x0000054000087802 */ /* 0x000fce0000000f00 */
[----:B------:R-:W-:Y:S05]  /*0530*/  CALL.REL.NOINC `($__internal_0_$__cuda_sm20_dblrcp_rn_slowpath_v3) ;  /* 0x00000004006c7944 */ /* 0x000fea0003c00000 */
.L_x_8:
[----:B------:R-:W-:Y:S05]  /*0540*/  BSYNC.RECONVERGENT B2 ;  /* 0x0000000000027941 */ /* 0x000fea0003800200 */
.L_x_7:
[----:B------:R-:W-:Y:S01]  /*0550*/  DSETP.NEU.AND P0, PT, |R10|, +INF , PT ;  /* 0x7ff000000a00742a */ /* 0x000fe20003f0d200 */
[----:B------:R-:W-:-:S13]  /*0560*/  BSSY.RECONVERGENT B2, `(.L_x_9) ;  /* 0x0000017000027945 */ /* 0x000fda0003800200 */
[----:B------:R-:W-:Y:S01]  /*0570*/  @!P0 DMUL R6, RZ, R10 ;  /* 0x0000000aff068228 */ /* 0x000fe20000000000 */
[----:B------:R-:W-:Y:S01]  /*0580*/  @!P0 IMAD.MOV.U32 R27, RZ, RZ, RZ ;  /* 0x000000ffff1b8224 */ /* 0x000fe200078e00ff */
[----:B------:R-:W-:Y:S09]  /*0590*/  @!P0 BRA `(.L_x_10) ;  /* 0x00000000004c8947 */ /* 0x000ff20003800000 */
[----:B------:R-:W-:Y:S01]  /*05a0*/  UMOV UR4, 0x6dc9c883 ;  /* 0x6dc9c88300047882 */ /* 0x000fe20000000000 */
[----:B------:R-:W-:Y:S01]  /*05b0*/  UMOV UR5, 0x3fe45f30 ;  /* 0x3fe45f3000057882 */ /* 0x000fe20000000000 */
[C---:B------:R-:W-:Y:S02]  /*05c0*/  DSETP.GE.AND P0, PT, |R10|.reuse, 2.14748364800000000000e+09, PT ;  /* 0x41e000000a00742a */ /* 0x040fe40003f06200 */
[----:B------:R-:W-:Y:S01]  /*05d0*/  DMUL R8, R10, UR4 ;  /* 0x000000040a087c28 */ /* 0x000fe20008000000 */
[----:B------:R-:W-:Y:S01]  /*05e0*/  UMOV UR4, 0x54442d18 ;  /* 0x54442d1800047882 */ /* 0x000fe20000000000 */
[----:B------:R-:W-:-:S04]  /*05f0*/  UMOV UR5, 0x3ff921fb ;  /* 0x3ff921fb00057882 */ /* 0x000fc80000000000 */
[----:B------:R-:W0:Y:S08]  /*0600*/  F2I.F64 R27, R8 ;  /* 0x00000008001b7311 */ /* 0x000e300000301100 */
[----:B0-----:R-:W0:Y:S02]  /*0610*/  I2F.F64 R6, R27 ;  /* 0x0000001b00067312 */ /* 0x001e240000201c00 */
[----:B0-----:R-:W-:Y:S01]  /*0620*/  DFMA R12, R6, -UR4, R10 ;  /* 0x80000004060c7c2b */ /* 0x001fe2000800000a */
[----:B------:R-:W-:Y:S01]  /*0630*/  UMOV UR4, 0x33145c00 ;  /* 0x33145c0000047882 */ /* 0x000fe20000000000 */
[----:B------:R-:W-:-:S06]  /*0640*/  UMOV UR5, 0x3c91a626 ;  /* 0x3c91a62600057882 */ /* 0x000fcc0000000000 */
[----:B------:R-:W-:Y:S01]  /*0650*/  DFMA R12, R6, -UR4, R12 ;  /* 0x80000004060c7c2b */ /* 0x000fe2000800000c */
[----:B------:R-:W-:Y:S01]  /*0660*/  UMOV UR4, 0x252049c0 ;  /* 0x252049c000047882 */ /* 0x000fe20000000000 */
[----:B------:R-:W-:-:S06]  /*0670*/  UMOV UR5, 0x397b839a ;  /* 0x397b839a00057882 */ /* 0x000fcc0000000000 */
[----:B------:R-:W-:Y:S01]  /*0680*/  DFMA R6, R6, -UR4, R12 ;  /* 0x8000000406067c2b */ /* 0x000fe2000800000c */
[----:B------:R-:W-:Y:S10]  /*0690*/  @!P0 BRA `(.L_x_10) ;  /* 0x00000000000c8947 */ /* 0x000ff40003800000 */
[----:B------:R-:W-:Y:S01]  /*06a0*/  IMAD.MOV.U32 R6, RZ, RZ, R10 ;  /* 0x000000ffff067224 */ /* 0x000fe200078e000a */
[----:B------:R-:W-:-:S07]  /*06b0*/  MOV R10, 0x6d0 ;  /* 0x000006d0000a7802 */ /* 0x000fce0000000f00 */
[----:B------:R-:W-:Y:S05]  /*06c0*/  CALL.REL.NOINC `($_Z27calcularResultadosParcialesPdS_S_ii$__internal_trig_reduction_slowpathd) ;  /* 0x0000000c001c7944 */ /* 0x000fea0003c00000 */
.L_x_10:
[----:B------:R-:W-:Y:S05]  /*06d0*/  BSYNC.RECONVERGENT B2 ;  /* 0x0000000000027941 */ /* 0x000fea0003800200 */
.L_x_9:
[----:B------:R-:W-:-:S05]  /*06e0*/  IMAD.SHL.U32 R8, R27, 0x40, RZ ;  /* 0x000000401b087824 */ /* 0x000fca00078e00ff */
[----:B------:R-:W-:-:S04]  /*06f0*/  LOP3.LUT R8, R8, 0x40, RZ, 0xc0, !PT ;  /* 0x0000004008087812 */ /* 0x000fc800078ec0ff */
[----:B------:R-:W-:-:S05]  /*0700*/  IADD3 R30, P0, PT, R8, UR8, RZ ;  /* 0x00000008081e7c10 */ /* 0x000fca000ff1e0ff */
[----:B------:R-:W-:-:S05]  /*0710*/  IMAD.X R31, RZ, RZ, UR9, P0 ;  /* 0x00000009ff1f7e24 */ /* 0x000fca00080e06ff */
[----:B------:R-:W2:Y:S01]  /*0720*/  LDG.E.128.CONSTANT R8, desc[UR6][R30.64] ;  /* 0x000000061e087981 */ /* 0x000ea2000c1e9d00 */
[----:B------:R-:W-:Y:S01]  /*0730*/  LOP3.LUT R12, R27, 0x1, RZ, 0xc0, !PT ;  /* 0x000000011b0c7812 */ /* 0x000fe200078ec0ff */
[----:B------:R-:W-:Y:S01]  /*0740*/  IMAD.MOV.U32 R13, RZ, RZ, 0x20fd8164 ;  /* 0x20fd8164ff0d7424 */ /* 0x000fe200078e00ff */
[----:B------:R-:W-:Y:S01]  /*0750*/  DMUL R28, R6, R6 ;  /* 0x00000006061c7228 */ /* 0x000fe20000000000 */
[----:B------:R-:W-:Y:S01]  /*0760*/  IMAD.MOV.U32 R14, RZ, RZ, 0x3da8ff83 ;  /* 0x3da8ff83ff0e7424 */ /* 0x000fe200078e00ff */
[----:B------:R-:W-:Y:S01]  /*0770*/  ISETP.NE.U32.AND P0, PT, R12, 0x1, PT ;  /* 0x000000010c00780c */ /* 0x000fe20003f05070 */
[----:B------:R-:W3:Y:S03]  /*0780*/  LDG.E.128.CONSTANT R16, desc[UR6][R30.64+0x20] ;  /* 0x000020061e107981 */ /* 0x000ee6000c1e9d00 */
[----:B------:R-:W-:Y:S02]  /*0790*/  FSEL R12, R13, -8.06006814911005101289e+34, !P0 ;  /* 0xf9785eba0d0c7808 */ /* 0x000fe40004000000 */
[----:B------:R-:W-:-:S06]  /*07a0*/  FSEL R13, -R14, 0.11223486810922622681, !P0 ;  /* 0x3de5db650e0d7808 */ /* 0x000fcc0004000100 */
[C---:B--2---:R-:W-:Y:S01]  /*07b0*/  DFMA R8, R28.reuse, R12, R8 ;  /* 0x0000000c1c08722b */ /* 0x044fe20000000008 */
[----:B------:R-:W2:Y:S07]  /*07c0*/  LDG.E.128.CONSTANT R12, desc[UR6][R30.64+0x10] ;  /* 0x000010061e0c7981 */ /* 0x000eae000c1e9d00 */
[----:B------:R-:W-:-:S08]  /*07d0*/  DFMA R8, R28, R8, R10 ;  /* 0x000000081c08722b */ /* 0x000fd0000000000a */
[----:B--2---:R-:W-:-:S08]  /*07e0*/  DFMA R8, R28, R8, R12 ;  /* 0x000000081c08722b */ /* 0x004fd0000000000c */
[----:B------:R-:W-:-:S08]  /*07f0*/  DFMA R8, R28, R8, R14 ;  /* 0x000000081c08722b */ /* 0x000fd0000000000e */
[----:B---3--:R-:W-:-:S08]  /*0800*/  DFMA R8, R28, R8, R16 ;  /* 0x000000081c08722b */ /* 0x008fd00000000010 */
[----:B------:R-:W-:-:S08]  /*0810*/  DFMA R8, R28, R8, R18 ;  /* 0x000000081c08722b */ /* 0x000fd00000000012 */
[----:B------:R-:W-:Y:S02]  /*0820*/  DFMA R6, R8, R6, R6 ;  /* 0x000000060806722b */ /* 0x000fe40000000006 */
[----:B------:R-:W-:-:S10]  /*0830*/  DFMA R8, R28, R8, 1 ;  /* 0x3ff000001c08742b */ /* 0x000fd40000000008 */
[----:B------:R-:W-:Y:S02]  /*0840*/  FSEL R8, R8, R6, !P0 ;  /* 0x0000000608087208 */ /* 0x000fe40004000000 */
[----:B------:R-:W-:-:S06]  /*0850*/  FSEL R9, R9, R7, !P0 ;  /* 0x0000000709097208 */ /* 0x000fcc0004000000 */
[----:B------:R-:W-:Y:S01]  /*0860*/  DADD R6, RZ, -R8 ;  /* 0x00000000ff067229 */ /* 0x000fe20000000808 */
[----:B------:R-:W-:-:S09]  /*0870*/  LOP3.LUT P0, RZ, R27, 0x2, RZ, 0xc0, !PT ;  /* 0x000000021bff7812 */ /* 0x000fd2000780c0ff */
[----:B------:R-:W-:Y:S02]  /*0880*/  FSEL R6, R8, R6, !P0 ;  /* 0x0000000608067208 */ /* 0x000fe40004000000 */
[----:B------:R-:W-:-:S06]  /*0890*/  FSEL R7, R9, R7, !P0 ;  /* 0x0000000709077208 */ /* 0x000fcc0004000000 */
[----:B------:R-:W-:-:S11]  /*08a0*/  DFMA R20, R4, R6, R20 ;  /* 0x000000060414722b */ /* 0x000fd60000000014 */
.L_x_4:
[----:B------:R-:W-:Y:S05]  /*08b0*/  BSYNC.RECONVERGENT B0 ;  /* 0x0000000000007941 */ /* 0x000fea0003800200 */
.L_x_3:
[----:B------:R-:W0:Y:S02]  /*08c0*/  LDC.64 R4, c[0x0][0x398] ;  /* 0x0000e600ff047b82 */ /* 0x000e240000000a00 */
[----:B0-----:R-:W-:-:S05]  /*08d0*/  IMAD R26, R4, R5, R26 ;  /* 0x00000005041a7224 */ /* 0x001fca00078e021a */
[----:B------:R-:W-:-:S13]  /*08e0*/  ISETP.GE.AND P0, PT, R26, 0x13880, PT ;  /* 0x000138801a00780c */ /* 0x000fda0003f06270 */
[----:B------:R-:W-:Y:S05]  /*08f0*/  @!P0 BRA `(.L_x_11) ;  /* 0xfffffff800688947 */ /* 0x000fea000383ffff */
.L_x_1:
[----:B------:R-:W-:Y:S05]  /*0900*/  BSYNC.RECONVERGENT B1 ;  /* 0x0000000000017941 */ /* 0x000fea0003800200 */
.L_x_0:
[----:B------:R-:W0:Y:S01]  /*0910*/  S2UR UR5, SR_CgaCtaId ;  /* 0x00000000000579c3 */ /* 0x000e220000008800 */
[----:B------:R-:W-:Y:S01]  /*0920*/  UMOV UR4, 0x400 ;  /* 0x0000040000047882 */ /* 0x000fe20000000000 */
[----:B------:R-:W1:Y:S01]  /*0930*/  LDCU UR8, c[0x0][0x398] ;  /* 0x00007300ff0877ac */ /* 0x000e620008000800 */
[----:B------:R-:W-:Y:S01]  /*0940*/  ISETP.NE.AND P1, PT, R25, RZ, PT ;  /* 0x000000ff1900720c */ /* 0x000fe20003f25270 */
[----:B-1----:R-:W-:Y:S02]  /*0950*/  UISETP.GE.AND UP0, UPT, UR8, 0x2, UPT ;  /* 0x000000020800788c */ /* 0x002fe4000bf06270 */
[----:B0-----:R-:W-:-:S06]  /*0960*/  ULEA UR4, UR5, UR4, 0x18 ;  /* 0x0000000405047291 */ /* 0x001fcc000f8ec0ff */
[----:B------:R-:W-:-:S05]  /*0970*/  LEA R7, R25, UR4, 0x3 ;  /* 0x0000000419077c11 */ /* 0x000fca000f8e18ff */
[----:B------:R0:W-:Y:S01]  /*0980*/  STS.64 [R7], R20 ;  /* 0x0000001407007388 */ /* 0x0001e20000000a00 */
[----:B------:R-:W-:Y:S06]  /*0990*/  BAR.SYNC.DEFER_BLOCKING 0x0 ;  /* 0x0000000000007b1d */ /* 0x000fec0000010000 */
[----:B------:R-:W-:Y:S05]  /*09a0*/  BRA.U !UP0, `(.L_x_12) ;  /* 0x00000001082c7547 */ /* 0x000fea000b800000 */
.L_x_13:
[----:B------:R-:W-:-:S04]  /*09b0*/  SHF.R.U32.HI R8, RZ, 0x1, R24 ;  /* 0x00000001ff087819 */ /* 0x000fc80000011618 */
[----:B------:R-:W-:-:S13]  /*09c0*/  ISETP.GE.U32.AND P0, PT, R25, R8, PT ;  /* 0x000000081900720c */ /* 0x000fda0003f06070 */
[----:B------:R-:W-:Y:S01]  /*09d0*/  @!P0 IMAD R6, R8, 0x8, R7 ;  /* 0x0000000808068824 */ /* 0x000fe200078e0207 */
[----:B------:R-:W-:Y:S04]  /*09e0*/  @!P0 LDS.64 R4, [R7] ;  /* 0x0000000007048984 */ /* 0x000fe80000000a00 */
[----:B------:R-:W1:Y:S02]  /*09f0*/  @!P0 LDS.64 R2, [R6] ;  /* 0x0000000006028984 */ /* 0x000e640000000a00 */
[----:B-1----:R-:W-:-:S07]  /*0a00*/  @!P0 DADD R2, R2, R4 ;  /* 0x0000000002028229 */ /* 0x002fce0000000004 */
[----:B------:R1:W-:Y:S01]  /*0a10*/  @!P0 STS.64 [R7], R2 ;  /* 0x0000000207008388 */ /* 0x0003e20000000a00 */
[----:B------:R-:W-:Y:S01]  /*0a20*/  BAR.SYNC.DEFER_BLOCKING 0x0 ;  /* 0x0000000000007b1d */ /* 0x000fe20000010000 */
[----:B------:R-:W-:Y:S01]  /*0a30*/  ISETP.GT.U32.AND P0, PT, R24, 0x3, PT ;  /* 0x000000031800780c */ /* 0x000fe20003f04070 */
[----:B------:R-:W-:-:S12]  /*0a40*/  IMAD.MOV.U32 R24, RZ, RZ, R8 ;  /* 0x000000ffff187224 */ /* 0x000fd800078e0008 */
[----:B-1----:R-:W-:Y:S05]  /*0a50*/  @P0 BRA `(.L_x_13) ;  /* 0xfffffffc00d40947 */ /* 0x002fea000383ffff */
.L_x_12:
[----:B------:R-:W-:Y:S05]  /*0a60*/  @P1 EXIT ;  /* 0x000000000000194d */ /* 0x000fea0003800000 */
[----:B------:R-:W1:Y:S01]  /*0a70*/  S2UR UR5, SR_CgaCtaId ;  /* 0x00000000000579c3 */ /* 0x000e620000008800 */
[----:B------:R-:W-:-:S07]  /*0a80*/  UMOV UR4, 0x400 ;  /* 0x0000040000047882 */ /* 0x000fce0000000000 */
[----:B------:R-:W2:Y:S01]  /*0a90*/  LDC.64 R4, c[0x0][0x390] ;  /* 0x0000e400ff047b82 */ /* 0x000ea20000000a00 */
[----:B-1----:R-:W-:Y:S01]  /*0aa0*/  ULEA UR4, UR5, UR4, 0x18 ;  /* 0x0000000405047291 */ /* 0x002fe2000f8ec0ff */
[----:B--2---:R-:W-:-:S08]  /*0ab0*/  IMAD.WIDE.U32 R4, R0, 0x8, R4 ;  /* 0x0000000800047825 */ /* 0x004fd000078e0004 */
[----:B------:R-:W1:Y:S04]  /*0ac0*/  LDS.64 R2, [UR4] ;  /* 0x00000004ff027984 */ /* 0x000e680008000a00 */
[----:B-1----:R-:W-:Y:S01]  /*0ad0*/  STG.E.64 desc[UR6][R4.64], R2 ;  /* 0x0000000204007986 */ /* 0x002fe2000c101b06 */
[----:B------:R-:W-:Y:S05]  /*0ae0*/  EXIT ;  /* 0x000000000000794d */ /* 0x000fea0003800000 */
        .weak           $__internal_0_$__cuda_sm20_dblrcp_rn_slowpath_v3
        .type           $__internal_0_$__cuda_sm20_dblrcp_rn_slowpath_v3,@function
        .size           $__internal_0_$__cuda_sm20_dblrcp_rn_slowpath_v3,($__internal_1_$__cuda_sm20_div_rn_f64_full - $__internal_0_$__cuda_sm20_dblrcp_rn_slowpath_v3)
$__internal_0_$__cuda_sm20_dblrcp_rn_slowpath_v3:
[----:B------:R-:W-:Y:S01]  /*0af0*/  DSETP.GTU.AND P0, PT, |R6|, +INF , PT ;  /* 0x7ff000000600742a */ /* 0x000fe20003f0c200 */
[----:B------:R-:W-:-:S13]  /*0b00*/  BSSY.RECONVERGENT B3, `(.L_x_14) ;  /* 0x0000023000037945 */ /* 0x000fda0003800200 */
[----:B------:R-:W-:Y:S05]  /*0b10*/  @P0 BRA `(.L_x_15) ;  /* 0x00000000007c0947 */ /* 0x000fea0003800000 */
[----:B------:R-:W-:-:S05]  /*0b20*/  LOP3.LUT R9, R7, 0x7fffffff, RZ, 0xc0, !PT ;  /* 0x7fffffff07097812 */ /* 0x000fca00078ec0ff */
[----:B------:R-:W-:-:S05]  /*0b30*/  VIADD R10, R9, 0xffffffff ;  /* 0xffffffff090a7836 */ /* 0x000fca0000000000 */
[----:B------:R-:W-:-:S13]  /*0b40*/  ISETP.GE.U32.AND P0, PT, R10, 0x7fefffff, PT ;  /* 0x7fefffff0a00780c */ /* 0x000fda0003f06070 */
[----:B------:R-:W-:Y:S01]  /*0b50*/  @P0 LOP3.LUT R11, R7, 0x7ff00000, RZ, 0x3c, !PT ;  /* 0x7ff00000070b0812 */ /* 0x000fe200078e3cff */
[----:B------:R-:W-:Y:S01]  /*0b60*/  @P0 IMAD.MOV.U32 R10, RZ, RZ, RZ ;  /* 0x000000ffff0a0224 */ /* 0x000fe200078e00ff */
[----:B------:R-:W-:Y:S06]  /*0b70*/  @P0 BRA `(.L_x_16) ;  /* 0x00000000006c0947 */ /* 0x000fec0003800000 */
[----:B------:R-:W-:-:S13]  /*0b80*/  ISETP.GE.U32.AND P0, PT, R9, 0x1000001, PT ;  /* 0x010000010900780c */ /* 0x000fda0003f06070 */
[----:B------:R-:W-:Y:S05]  /*0b90*/  @!P0 BRA `(.L_x_17) ;  /* 0x0000000000348947 */ /* 0x000fea0003800000 */
[----:B------:R-:W-:Y:S02]  /*0ba0*/  VIADD R11, R7, 0xc0200000 ;  /* 0xc0200000070b7836 */ /* 0x000fe40000000000 */
[----:B------:R-:W-:Y:S02]  /*0bb0*/  IMAD.MOV.U32 R10, RZ, RZ, R6 ;  /* 0x000000ffff0a7224 */ /* 0x000fe400078e0006 */
[----:B------:R-:W0:Y:S04]  /*0bc0*/  MUFU.RCP64H R13, R11 ;  /* 0x0000000b000d7308 */ /* 0x000e280000001800 */
[----:B0-----:R-:W-:-:S08]  /*0bd0*/  DFMA R14, -R10, R12, 1 ;  /* 0x3ff000000a0e742b */ /* 0x001fd0000000010c */
[----:B------:R-:W-:-:S08]  /*0be0*/  DFMA R14, R14, R14, R14 ;  /* 0x0000000e0e0e722b */ /* 0x000fd0000000000e */
[----:B------:R-:W-:-:S08]  /*0bf0*/  DFMA R14, R12, R14, R12 ;  /* 0x0000000e0c0e722b */ /* 0x000fd0000000000c */
[----:B------:R-:W-:-:S08]  /*0c00*/  DFMA R12, -R10, R14, 1 ;  /* 0x3ff000000a0c742b */ /* 0x000fd0000000010e */
[----:B------:R-:W-:-:S08]  /*0c10*/  DFMA R12, R14, R12, R14 ;  /* 0x0000000c0e0c722b */ /* 0x000fd0000000000e */
[----:B------:R-:W-:-:S08]  /*0c20*/  DMUL R12, R12, 2.2250738585072013831e-308 ;  /* 0x001000000c0c7828 */ /* 0x000fd00000000000 */
[----:B------:R-:W-:-:S08]  /*0c30*/  DFMA R6, -R6, R12, 1 ;  /* 0x3ff000000606742b */ /* 0x000fd0000000010c */
[----:B------:R-:W-:-:S08]  /*0c40*/  DFMA R6, R6, R6, R6 ;  /* 0x000000060606722b */ /* 0x000fd00000000006 */
[----:B------:R-:W-:Y:S01]  /*0c50*/  DFMA R10, R12, R6, R12 ;  /* 0x000000060c0a722b */ /* 0x000fe2000000000c */
[----:B------:R-:W-:Y:S10]  /*0c60*/  BRA `(.L_x_16) ;  /* 0x0000000000307947 */ /* 0x000ff40003800000 */
.L_x_17:
[----:B------:R-:W-:Y:S01]  /*0c70*/  DMUL R6, R6, 8.11296384146066816958e+31 ;  /* 0x4690000006067828 */ /* 0x000fe20000000000 */
[----:B------:R-:W-:-:S05]  /*0c80*/  IMAD.MOV.U32 R10, RZ, RZ, R12 ;  /* 0x000000ffff0a7224 */ /* 0x000fca00078e000c */
[----:B------:R-:W0:Y:S02]  /*0c90*/  MUFU.RCP64H R11, R7 ;  /* 0x00000007000b7308 */ /* 0x000e240000001800 */
[----:B0-----:R-:W-:-:S08]  /*0ca0*/  DFMA R12, -R6, R10, 1 ;  /* 0x3ff00000060c742b */ /* 0x001fd0000000010a */
[----:B------:R-:W-:-:S08]  /*0cb0*/  DFMA R12, R12, R12, R12 ;  /* 0x0000000c0c0c722b */ /* 0x000fd0000000000c */
[----:B------:R-:W-:-:S08]  /*0cc0*/  DFMA R12, R10, R12, R10 ;  /* 0x0000000c0a0c722b */ /* 0x000fd0000000000a */
[----:B------:R-:W-:-:S08]  /*0cd0*/  DFMA R10, -R6, R12, 1 ;  /* 0x3ff00000060a742b */ /* 0x000fd0000000010c */
[----:B------:R-:W-:-:S08]  /*0ce0*/  DFMA R10, R12, R10, R12 ;  /* 0x0000000a0c0a722b */ /* 0x000fd0000000000c */
[----:B------:R-:W-:Y:S01]  /*0cf0*/  DMUL R10, R10, 8.11296384146066816958e+31 ;  /* 0x469000000a0a7828 */ /* 0x000fe20000000000 */
[----:B------:R-:W-:Y:S10]  /*0d00*/  BRA `(.L_x_16) ;  /* 0x0000000000087947 */ /* 0x000ff40003800000 */
.L_x_15:
[----:B------:R-:W-:Y:S01]  /*0d10*/  LOP3.LUT R11, R7, 0x80000, RZ, 0xfc, !PT ;  /* 0x00080000070b7812 */ /* 0x000fe200078efcff */
[----:B------:R-:W-:-:S07]  /*0d20*/  IMAD.MOV.U32 R10, RZ, RZ, R6 ;  /* 0x000000ffff0a7224 */ /* 0x000fce00078e0006 */
.L_x_16:
[----:B------:R-:W-:Y:S05]  /*0d30*/  BSYNC.RECONVERGENT B3 ;  /* 0x0000000000037941 */ /* 0x000fea0003800200 */
.L_x_14:
[----:B------:R-:W-:-:S04]  /*0d40*/  IMAD.MOV.U32 R9, RZ, RZ, 0x0 ;  /* 0x00000000ff097424 */ /* 0x000fc800078e00ff */
[----:B------:R-:W-:Y:S05]  /*0d50*/  RET.REL.NODEC R8 `(_Z27calcularResultadosParcialesPdS_S_ii) ;  /* 0xfffffff008a87950 */ /* 0x000fea0003c3ffff */
        .weak           $__internal_1_$__cuda_sm20_div_rn_f64_full
        .type           $__internal_1_$__cuda_sm20_div_rn_f64_full,@function
        .size           $__internal_1_$__cuda_sm20_div_rn_f64_full,($_Z27calcularResultadosParcialesPdS_S_ii$__internal_trig_reduction_slowpathd - $__internal_1_$__cuda_sm20_div_rn_f64_full)
$__internal_1_$__cuda_sm20_div_rn_f64_full:
[----:B------:R-:W-:Y:S01]  /*0d60*/  IMAD.MOV.U32 R9, RZ, RZ, R5 ;  /* 0x000000ffff097224 */ /* 0x000fe200078e0005 */
[C---:B------:R-:W-:Y:S01]  /*0d70*/  FSETP.GEU.AND P0, PT, |R13|.reuse, 1.469367938527859385e-39, PT ;  /* 0x001000000d00780b */ /* 0x040fe20003f0e200 */
[----:B------:R-:W-:Y:S01]  /*0d80*/  IMAD.MOV.U32 R8, RZ, RZ, R4 ;  /* 0x000000ffff087224 */ /* 0x000fe200078e0004 */
[----:B------:R-:W-:Y:S01]  /*0d90*/  LOP3.LUT R10, R13, 0x800fffff, RZ, 0xc0, !PT ;  /* 0x800fffff0d0a7812 */ /* 0x000fe200078ec0ff */
[----:B------:R-:W-:Y:S01]  /*0da0*/  IMAD.MOV.U32 R29, RZ, RZ, 0x1ca00000 ;  /* 0x1ca00000ff1d7424 */ /* 0x000fe200078e00ff */
[C---:B------:R-:W-:Y:S01]  /*0db0*/  FSETP.GEU.AND P2, PT, |R9|.reuse, 1.469367938527859385e-39, PT ;  /* 0x001000000900780b */ /* 0x040fe20003f4e200 */
[----:B------:R-:W-:Y:S01]  /*0dc0*/  IMAD.MOV.U32 R14, RZ, RZ, 0x1 ;  /* 0x00000001ff0e7424 */ /* 0x000fe200078e00ff */
[----:B------:R-:W-:Y:S01]  /*0dd0*/  LOP3.LUT R11, R10, 0x3ff00000, RZ, 0xfc, !PT ;  /* 0x3ff000000a0b7812 */ /* 0x000fe200078efcff */
[----:B------:R-:W-:Y:S01]  /*0de0*/  IMAD.MOV.U32 R10, RZ, RZ, R12 ;  /* 0x000000ffff0a7224 */ /* 0x000fe200078e000c */
[----:B------:R-:W-:Y:S01]  /*0df0*/  LOP3.LUT R27, R9, 0x7ff00000, RZ, 0xc0, !PT ;  /* 0x7ff00000091b7812 */ /* 0x000fe200078ec0ff */
[----:B------:R-:W-:Y:S01]  /*0e00*/  BSSY.RECONVERGENT B3, `(.L_x_18) ;  /* 0x000004f000037945 */ /* 0x000fe20003800200 */
[----:B------:R-:W-:-:S03]  /*0e10*/  LOP3.LUT R30, R13, 0x7ff00000, RZ, 0xc0, !PT ;  /* 0x7ff000000d1e7812 */ /* 0x000fc600078ec0ff */
[----:B------:R-:W-:Y:S01]  /*0e20*/  @!P0 DMUL R10, R12, 8.98846567431157953865e+307 ;  /* 0x7fe000000c0a8828 */ /* 0x000fe20000000000 */
[----:B------:R-:W-:-:S03]  /*0e30*/  ISETP.GE.U32.AND P1, PT, R27, R30, PT ;  /* 0x0000001e1b00720c */ /* 0x000fc60003f26070 */
[----:B------:R-:W-:Y:S01]  /*0e40*/  @!P2 LOP3.LUT R4, R13, 0x7ff00000, RZ, 0xc0, !PT ;  /* 0x7ff000000d04a812 */ /* 0x000fe200078ec0ff */
[----:B------:R-:W-:Y:S01]  /*0e50*/  @!P2 IMAD.MOV.U32 R16, RZ, RZ, RZ ;  /* 0x000000ffff10a224 */ /* 0x000fe200078e00ff */
[----:B------:R-:W0:Y:S01]  /*0e60*/  MUFU.RCP64H R15, R11 ;  /* 0x0000000b000f7308 */ /* 0x000e220000001800 */
[----:B------:R-:W-:Y:S02]  /*0e70*/  SEL R5, R29, 0x63400000, !P1 ;  /* 0x634000001d057807 */ /* 0x000fe40004800000 */
[----:B------:R-:W-:Y:S01]  /*0e80*/  @!P2 ISETP.GE.U32.AND P3, PT, R27, R4, PT ;  /* 0x000000041b00a20c */ /* 0x000fe20003f66070 */
[----:B------:R-:W-:Y:S01]  /*0e90*/  IMAD.MOV.U32 R4, RZ, RZ, R8 ;  /* 0x000000ffff047224 */ /* 0x000fe200078e0008 */
[----:B------:R-:W-:Y:S02]  /*0ea0*/  LOP3.LUT R5, R5, 0x800fffff, R9, 0xf8, !PT ;  /* 0x800fffff05057812 */ /* 0x000fe400078ef809 */
[----:B------:R-:W-:Y:S02]  /*0eb0*/  @!P2 SEL R17, R29, 0x63400000, !P3 ;  /* 0x634000001d11a807 */ /* 0x000fe40005800000 */
[----:B------:R-:W-:-:S02]  /*0ec0*/  @!P0 LOP3.LUT R30, R11, 0x7ff00000, RZ, 0xc0, !PT ;  /* 0x7ff000000b1e8812 */ /* 0x000fc400078ec0ff */
[----:B------:R-:W-:-:S04]  /*0ed0*/  @!P2 LOP3.LUT R17, R17, 0x80000000, R9, 0xf8, !PT ;  /* 0x800000001111a812 */ /* 0x000fc800078ef809 */
[----:B------:R-:W-:-:S06]  /*0ee0*/  @!P2 LOP3.LUT R17, R17, 0x100000, RZ, 0xfc, !PT ;  /* 0x001000001111a812 */ /* 0x000fcc00078efcff */
[----:B------:R-:W-:Y:S02]  /*0ef0*/  @!P2 DFMA R4, R4, 2, -R16 ;  /* 0x400000000404a82b */ /* 0x000fe40000000810 */
[----:B0-----:R-:W-:-:S08]  /*0f00*/  DFMA R16, R14, -R10, 1 ;  /* 0x3ff000000e10742b */ /* 0x001fd0000000080a */
[----:B------:R-:W-:-:S08]  /*0f10*/  DFMA R16, R16, R16, R16 ;  /* 0x000000101010722b */ /* 0x000fd00000000010 */
[----:B------:R-:W-:-:S08]  /*0f20*/  DFMA R14, R14, R16, R14 ;  /* 0x000000100e0e722b */ /* 0x000fd0000000000e */
[----:B------:R-:W-:-:S08]  /*0f30*/  DFMA R16, R14, -R10, 1 ;  /* 0x3ff000000e10742b */ /* 0x000fd0000000080a */
[----:B------:R-:W-:-:S08]  /*0f40*/  DFMA R14, R14, R16, R14 ;  /* 0x000000100e0e722b */ /* 0x000fd0000000000e */
[----:B------:R-:W-:-:S08]  /*0f50*/  DMUL R16, R14, R4 ;  /* 0x000000040e107228 */ /* 0x000fd00000000000 */
[----:B------:R-:W-:-:S08]  /*0f60*/  DFMA R18, R16, -R10, R4 ;  /* 0x8000000a1012722b */ /* 0x000fd00000000004 */
[----:B------:R-:W-:Y:S01]  /*0f70*/  DFMA R18, R14, R18, R16 ;  /* 0x000000120e12722b */ /* 0x000fe20000000010 */
[----:B------:R-:W-:Y:S01]  /*0f80*/  IMAD.MOV.U32 R17, RZ, RZ, R27 ;  /* 0x000000ffff117224 */ /* 0x000fe200078e001b */
[----:B------:R-:W-:-:S05]  /*0f90*/  @!P2 LOP3.LUT R17, R5, 0x7ff00000, RZ, 0xc0, !PT ;  /* 0x7ff000000511a812 */ /* 0x000fca00078ec0ff */
[----:B------:R-:W-:-:S05]  /*0fa0*/  VIADD R14, R17, 0xffffffff ;  /* 0xffffffff110e7836 */ /* 0x000fca0000000000 */
[----:B------:R-:W-:Y:S01]  /*0fb0*/  ISETP.GT.U32.AND P0, PT, R14, 0x7feffffe, PT ;  /* 0x7feffffe0e00780c */ /* 0x000fe20003f04070 */
[----:B------:R-:W-:-:S05]  /*0fc0*/  VIADD R14, R30, 0xffffffff ;  /* 0xffffffff1e0e7836 */ /* 0x000fca0000000000 */
[----:B------:R-:W-:-:S13]  /*0fd0*/  ISETP.GT.U32.OR P0, PT, R14, 0x7feffffe, P0 ;  /* 0x7feffffe0e00780c */ /* 0x000fda0000704470 */
[----:B------:R-:W-:Y:S05]  /*0fe0*/  @P0 BRA `(.L_x_19) ;  /* 0x00000000006c0947 */ /* 0x000fea0003800000 */
[----:B------:R-:W-:-:S04]  /*0ff0*/  LOP3.LUT R14, R13, 0x7ff00000, RZ, 0xc0, !PT ;  /* 0x7ff000000d0e7812 */ /* 0x000fc800078ec0ff */
[CC--:B------:R-:W-:Y:S02]  /*1000*/  VIADDMNMX R8, R27.reuse, -R14.reuse, 0xb9600000, !PT ;  /* 0xb96000001b087446 */ /* 0x0c0fe4000780090e */
[----:B------:R-:W-:Y:S02]  /*1010*/  ISETP.GE.U32.AND P0, PT, R27, R14, PT ;  /* 0x0000000e1b00720c */ /* 0x000fe40003f06070 */
[----:B------:R-:W-:Y:S02]  /*1020*/  VIMNMX R8, PT, PT, R8, 0x46a00000, PT ;  /* 0x46a0000008087848 */ /* 0x000fe40003fe0100 */
[----:B------:R-:W-:-:S05]  /*1030*/  SEL R29, R29, 0x63400000, !P0 ;  /* 0x634000001d1d7807 */ /* 0x000fca0004000000 */
[----:B------:R-:W-:Y:S02]  /*1040*/  IMAD.IADD R16, R8, 0x1, -R29 ;  /* 0x0000000108107824 */ /* 0x000fe400078e0a1d */
[----:B------:R-:W-:Y:S02]  /*1050*/  IMAD.MOV.U32 R8, RZ, RZ, RZ ;  /* 0x000000ffff087224 */ /* 0x000fe400078e00ff */
[----:B------:R-:W-:-:S06]  /*1060*/  VIADD R9, R16, 0x7fe00000 ;  /* 0x7fe0000010097836 */ /* 0x000fcc0000000000 */
[----:B------:R-:W-:-:S10]  /*1070*/  DMUL R14, R18, R8 ;  /* 0x00000008120e7228 */ /* 0x000fd40000000000 */
[----:B------:R-:W-:-:S13]  /*1080*/  FSETP.GTU.AND P0, PT, |R15|, 1.469367938527859385e-39, PT ;  /* 0x001000000f00780b */ /* 0x000fda0003f0c200 */
[----:B------:R-:W-:Y:S05]  /*1090*/  @P0 BRA `(.L_x_20) ;  /* 0x0000000000940947 */ /* 0x000fea0003800000 */
[----:B------:R-:W-:Y:S01]  /*10a0*/  DFMA R4, R18, -R10, R4 ;  /* 0x8000000a1204722b */ /* 0x000fe20000000004 */
[----:B------:R-:W-:-:S09]  /*10b0*/  IMAD.MOV.U32 R8, RZ, RZ, RZ ;  /* 0x000000ffff087224 */ /* 0x000fd200078e00ff */
[C---:B------:R-:W-:Y:S02]  /*10c0*/  FSETP.NEU.AND P0, PT, R5.reuse, RZ, PT ;  /* 0x000000ff0500720b */ /* 0x040fe40003f0d000 */
[----:B------:R-:W-:-:S04]  /*10d0*/  LOP3.LUT R13, R5, 0x80000000, R13, 0x48, !PT ;  /* 0x80000000050d7812 */ /* 0x000fc800078e480d */
[----:B------:R-:W-:-:S07]  /*10e0*/  LOP3.LUT R9, R13, R9, RZ, 0xfc, !PT ;  /* 0x000000090d097212 */ /* 0x000fce00078efcff */
[----:B------:R-:W-:Y:S05]  /*10f0*/  @!P0 BRA `(.L_x_20) ;  /* 0x00000000007c8947 */ /* 0x000fea0003800000 */
[----:B------:R-:W-:Y:S01]  /*1100*/  IMAD.MOV R5, RZ, RZ, -R16 ;  /* 0x000000ffff057224 */ /* 0x000fe200078e0a10 */
[----:B------:R-:W-:Y:S01]  /*1110*/  DMUL.RP R8, R18, R8 ;  /* 0x0000000812087228 */ /* 0x000fe20000008000 */
[----:B------:R-:W-:-:S06]  /*1120*/  IMAD.MOV.U32 R4, RZ, RZ, RZ ;  /* 0x000000ffff047224 */ /* 0x000fcc00078e00ff */
[----:B------:R-:W-:-:S03]  /*1130*/  DFMA R4, R14, -R4, R18 ;  /* 0x800000040e04722b */ /* 0x000fc60000000012 */
[----:B------:R-:W-:-:S03]  /*1140*/  LOP3.LUT R13, R9, R13, RZ, 0x3c, !PT ;  /* 0x0000000d090d7212 */ /* 0x000fc600078e3cff */
[----:B------:R-:W-:-:S04]  /*1150*/  IADD3 R4, PT, PT, -R16, -0x43300000, RZ ;  /* 0xbcd0000010047810 */ /* 0x000fc80007ffe1ff */
[----:B------:R-:W-:-:S04]  /*1160*/  FSETP.NEU.AND P0, PT, |R5|, R4, PT ;  /* 0x000000040500720b */ /* 0x000fc80003f0d200 */
[----:B------:R-:W-:Y:S02]  /*1170*/  FSEL R14, R8, R14, !P0 ;  /* 0x0000000e080e7208 */ /* 0x000fe40004000000 */
[----:B------:R-:W-:Y:S01]  /*1180*/  FSEL R15, R13, R15, !P0 ;  /* 0x0000000f0d0f7208 */ /* 0x000fe20004000000 */
[----:B------:R-:W-:Y:S06]  /*1190*/  BRA `(.L_x_20) ;  /* 0x0000000000547947 */ /* 0x000fec0003800000 */
.L_x_19:
[----:B------:R-:W-:-:S14]  /*11a0*/  DSETP.NAN.AND P0, PT, R8, R8, PT ;  /* 0x000000080800722a */ /* 0x000fdc0003f08000 */
[----:B------:R-:W-:Y:S05]  /*11b0*/  @P0 BRA `(.L_x_21) ;  /* 0x0000000000440947 */ /* 0x000fea0003800000 */
[----:B------:R-:W-:-:S14]  /*11c0*/  DSETP.NAN.AND P0, PT, R12, R12, PT ;  /* 0x0000000c0c00722a */ /* 0x000fdc0003f08000 */
[----:B------:R-:W-:Y:S05]  /*11d0*/  @P0 BRA `(.L_x_22) ;  /* 0x0000000000300947 */ /* 0x000fea0003800000 */
[----:B------:R-:W-:Y:S01]  /*11e0*/  ISETP.NE.AND P0, PT, R17, R30, PT ;  /* 0x0000001e1100720c */ /* 0x000fe20003f05270 */
[----:B------:R-:W-:Y:S02]  /*11f0*/  IMAD.MOV.U32 R14, RZ, RZ, 0x0 ;  /* 0x00000000ff0e7424 */ /* 0x000fe400078e00ff */
[----:B------:R-:W-:-:S10]  /*1200*/  IMAD.MOV.U32 R15, RZ, RZ, -0x80000 ;  /* 0xfff80000ff0f7424 */ /* 0x000fd400078e00ff */
[----:B------:R-:W-:Y:S05]  /*1210*/  @!P0 BRA `(.L_x_20) ;  /* 0x0000000000348947 */ /* 0x000fea0003800000 */
[----:B------:R-:W-:Y:S02]  /*1220*/  ISETP.NE.AND P0, PT, R17, 0x7ff00000, PT ;  /* 0x7ff000001100780c */ /* 0x000fe40003f05270 */
[----:B------:R-:W-:Y:S02]  /*1230*/  LOP3.LUT R15, R9, 0x80000000, R13, 0x48, !PT ;  /* 0x80000000090f7812 */ /* 0x000fe400078e480d */
[----:B------:R-:W-:-:S13]  /*1240*/  ISETP.EQ.OR P0, PT, R30, RZ, !P0 ;  /* 0x000000ff1e00720c */ /* 0x000fda0004702670 */
[----:B------:R-:W-:Y:S01]  /*1250*/  @P0 LOP3.LUT R4, R15, 0x7ff00000, RZ, 0xfc, !PT ;  /* 0x7ff000000f040812 */ /* 0x000fe200078efcff */
[----:B------:R-:W-:Y:S02]  /*1260*/  @!P0 IMAD.MOV.U32 R14, RZ, RZ, RZ ;  /* 0x000000ffff0e8224 */ /* 0x000fe400078e00ff */
[----:B------:R-:W-:Y:S02]  /*1270*/  @P0 IMAD.MOV.U32 R14, RZ, RZ, RZ ;  /* 0x000000ffff0e0224 */ /* 0x000fe400078e00ff */
[----:B------:R-:W-:Y:S01]  /*1280*/  @P0 IMAD.MOV.U32 R15, RZ, RZ, R4 ;  /* 0x000000ffff0f0224 */ /* 0x000fe200078e0004 */
[----:B------:R-:W-:Y:S06]  /*1290*/  BRA `(.L_x_20) ;  /* 0x0000000000147947 */ /* 0x000fec0003800000 */
.L_x_22:
[----:B------:R-:W-:Y:S01]  /*12a0*/  LOP3.LUT R15, R13, 0x80000, RZ, 0xfc, !PT ;  /* 0x000800000d0f7812 */ /* 0x000fe200078efcff */
[----:B------:R-:W-:Y:S01]  /*12b0*/  IMAD.MOV.U32 R14, RZ, RZ, R12 ;  /* 0x000000ffff0e7224 */ /* 0x000fe200078e000c */
[----:B------:R-:W-:Y:S06]  /*12c0*/  BRA `(.L_x_20) ;  /* 0x0000000000087947 */ /* 0x000fec0003800000 */
.L_x_21:
[----:B------:R-:W-:Y:S01]  /*12d0*/  LOP3.LUT R15, R9, 0x80000, RZ, 0xfc, !PT ;  /* 0x00080000090f7812 */ /* 0x000fe200078efcff */
[----:B------:R-:W-:-:S07]  /*12e0*/  IMAD.MOV.U32 R14, RZ, RZ, R8 ;  /* 0x000000ffff0e7224 */ /* 0x000fce00078e0008 */
.L_x_20:
[----:B------:R-:W-:Y:S05]  /*12f0*/  BSYNC.RECONVERGENT B3 ;  /* 0x0000000000037941 */ /* 0x000fea0003800200 */
.L_x_18:
[----:B------:R-:W-:Y:S02]  /*1300*/  IMAD.MOV.U32 R29, RZ, RZ, 0x0 ;  /* 0x00000000ff1d7424 */ /* 0x000fe400078e00ff */
[----:B------:R-:W-:Y:S02]  /*1310*/  IMAD.MOV.U32 R4, RZ, RZ, R14 ;  /* 0x000000ffff047224 */ /* 0x000fe400078e000e */
[----:B------:R-:W-:Y:S01]  /*1320*/  IMAD.MOV.U32 R5, RZ, RZ, R15 ;  /* 0x000000ffff057224 */ /* 0x000fe200078e000f */
[----:B------:R-:W-:Y:S06]  /*1330*/  RET.REL.NODEC R28 `(_Z27calcularResultadosParcialesPdS_S_ii) ;  /* 0xffffffec1c307950 */ /* 0x000fec0003c3ffff */
        .type           $_Z27calcularResultadosParcialesPdS_S_ii$__internal_trig_reduction_slowpathd,@function
        .size           $_Z27calcularResultadosParcialesPdS_S_ii$__internal_trig_reduction_slowpathd,(.L_x_33 - $_Z27calcularResultadosParcialesPdS_S_ii$__internal_trig_reduction_slowpathd)
$_Z27calcularResultadosParcialesPdS_S_ii$__internal_trig_reduction_slowpathd:
[--C-:B------:R-:W-:Y:S01]  /*1340*/  SHF.R.U32.HI R18, RZ, 0x14, R11.reuse ;  /* 0x00000014ff127819 */ /* 0x100fe2000001160b */
[----:B------:R-:W-:Y:S02]  /*1350*/  IMAD.MOV.U32 R17, RZ, RZ, R6 ;  /* 0x000000ffff117224 */ /* 0x000fe400078e0006 */
[----:B------:R-:W-:Y:S01]  /*1360*/  IMAD.MOV.U32 R7, RZ, RZ, R11 ;  /* 0x000000ffff077224 */ /* 0x000fe200078e000b */
[----:B------:R-:W-:Y:S01]  /*1370*/  LOP3.LUT R8, R18, 0x7ff, RZ, 0xc0, !PT ;  /* 0x000007ff12087812 */ /* 0x000fe200078ec0ff */
[----:B------:R-:W-:-:S03]  /*1380*/  IMAD.MOV.U32 R6, RZ, RZ, RZ ;  /* 0x000000ffff067224 */ /* 0x000fc600078e00ff */
[----:B------:R-:W-:-:S13]  /*1390*/  ISETP.NE.AND P0, PT, R8, 0x7ff, PT ;  /* 0x000007ff0800780c */ /* 0x000fda0003f05270 */
[----:B------:R-:W-:Y:S05]  /*13a0*/  @!P0 BRA `(.L_x_23) ;  /* 0x0000000800508947 */ /* 0x000fea0003800000 */
[----:B------:R-:W-:Y:S01]  /*13b0*/  VIADD R6, R8, 0xfffffc00 ;  /* 0xfffffc0008067836 */ /* 0x000fe20000000000 */
[----:B------:R-:W-:Y:S01]  /*13c0*/  BSSY.RECONVERGENT B3, `(.L_x_24) ;  /* 0x000002e000037945 */ /* 0x000fe20003800200 */
[----:B------:R-:W-:-:S03]  /*13d0*/  CS2R R12, SRZ ;  /* 0x00000000000c7805 */ /* 0x000fc6000001ff00 */
[----:B------:R-:W-:Y:S02]  /*13e0*/  SHF.R.U32.HI R19, RZ, 0x6, R6 ;  /* 0x00000006ff137819 */ /* 0x000fe40000011606 */
[----:B------:R-:W-:Y:S02]  /*13f0*/  ISETP.GE.U32.AND P0, PT, R6, 0x80, PT ;  /* 0x000000800600780c */ /* 0x000fe40003f06070 */
[C---:B------:R-:W-:Y:S02]  /*1400*/  IADD3 R16, PT, PT, -R19.reuse, 0x13, RZ ;  /* 0x0000001313107810 */ /* 0x040fe40007ffe1ff */
[----:B------:R-:W-:Y:S02]  /*1410*/  IADD3 R15, PT, PT, -R19, 0xf, RZ ;  /* 0x0000000f130f7810 */ /* 0x000fe40007ffe1ff */
[----:B------:R-:W-:-:S04]  /*1420*/  SEL R16, R16, 0x12, P0 ;  /* 0x0000001210107807 */ /* 0x000fc80000000000 */
[----:B------:R-:W-:-:S13]  /*1430*/  ISETP.GE.AND P0, PT, R15, R16, PT ;  /* 0x000000100f00720c */ /* 0x000fda0003f06270 */
[----:B------:R-:W-:Y:S05]  /*1440*/  @P0 BRA `(.L_x_25) ;  /* 0x0000000000940947 */ /* 0x000fea0003800000 */
[----:B------:R-:W0:Y:S01]  /*1450*/  LDC.64 R8, c[0x0][0x358] ;  /* 0x0000d600ff087b82 */ /* 0x000e220000000a00 */
[C---:B------:R-:W-:Y:S01]  /*1460*/  SHF.L.U64.HI R27, R17.reuse, 0xb, R7 ;  /* 0x0000000b111b7819 */ /* 0x040fe20000010207 */
[----:B------:R-:W-:Y:S01]  /*1470*/  BSSY.RECONVERGENT B4, `(.L_x_26) ;  /* 0x0000021000047945 */ /* 0x000fe20003800200 */
[----:B------:R-:W-:Y:S01]  /*1480*/  IADD3 R14, PT, PT, RZ, -R19, -R16 ;  /* 0x80000013ff0e7210 */ /* 0x000fe20007ffe810 */
[----:B------:R-:W-:Y:S01]  /*1490*/  IMAD.SHL.U32 R17, R17, 0x800, RZ ;  /* 0x0000080011117824 */ /* 0x000fe200078e00ff */
[----:B------:R-:W-:Y:S01]  /*14a0*/  LOP3.LUT R27, R27, 0x80000000, RZ, 0xfc, !PT ;  /* 0x800000001b1b7812 */ /* 0x000fe200078efcff */
[----:B------:R-:W-:Y:S01]  /*14b0*/  IMAD.MOV.U32 R19, RZ, RZ, RZ ;  /* 0x000000ffff137224 */ /* 0x000fe200078e00ff */
[----:B------:R-:W-:-:S07]  /*14c0*/  CS2R R12, SRZ ;  /* 0x00000000000c7805 */ /* 0x000fce000001ff00 */
.L_x_27:
[----:B------:R-:W1:Y:S01]  /*14d0*/  LDC.64 R6, c[0x4][RZ] ;  /* 0x01000000ff067b82 */ /* 0x000e620000000a00 */
[----:B0-----:R-:W-:Y:S02]  /*14e0*/  R2UR UR4, R8 ;  /* 0x00000000080472ca */ /* 0x001fe400000e0000 */
[----:B------:R-:W-:Y:S01]  /*14f0*/  R2UR UR5, R9 ;  /* 0x00000000090572ca */ /* 0x000fe200000e0000 */
[----:B-1----:R-:W-:-:S12]  /*1500*/  IMAD.WIDE R6, R15, 0x8, R6 ;  /* 0x000000080f067825 */ /* 0x002fd800078e0206 */
[----:B------:R-:W2:Y:S01]  /*1510*/  LDG.E.64.CONSTANT R6, desc[UR4][R6.64] ;  /* 0x0000000406067981 */ /* 0x000ea2000c1e9b00 */
[----:B------:R-:W-:Y:S02]  /*1520*/  VIADD R14, R14, 0x1 ;  /* 0x000000010e0e7836 */ /* 0x000fe40000000000 */
[----:B------:R-:W-:Y:S02]  /*1530*/  VIADD R15, R15, 0x1 ;  /* 0x000000010f0f7836 */ /* 0x000fe40000000000 */
[----:B--2---:R-:W-:-:S04]  /*1540*/  IMAD.WIDE.U32 R12, P2, R6, R17, R12 ;  /* 0x00000011060c7225 */ /* 0x004fc8000784000c */
[----:B------:R-:W-:Y:S02]  /*1550*/  IMAD R29, R6, R27, RZ ;  /* 0x0000001b061d7224 */ /* 0x000fe400078e02ff */
[CC--:B------:R-:W-:Y:S02]  /*1560*/  IMAD R28, R7.reuse, R17.reuse, RZ ;  /* 0x00000011071c7224 */ /* 0x0c0fe400078e02ff */
[----:B------:R-:W-:Y:S01]  /*1570*/  IMAD.HI.U32 R31, R7, R17, RZ ;  /* 0x00000011071f7227 */ /* 0x000fe200078e00ff */
[----:B------:R-:W-:-:S03]  /*1580*/  IADD3 R13, P0, PT, R29, R13, RZ ;  /* 0x0000000d1d0d7210 */ /* 0x000fc60007f1e0ff */
[----:B------:R-:W-:Y:S01]  /*1590*/  IMAD R29, R19, 0x8, R1 ;  /* 0x00000008131d7824 */ /* 0x000fe200078e0201 */
[----:B------:R-:W-:Y:S01]  /*15a0*/  IADD3 R13, P1, PT, R28, R13, RZ ;  /* 0x0000000d1c0d7210 */ /* 0x000fe20007f3e0ff */
[----:B------:R-:W-:-:S04]  /*15b0*/  IMAD.HI.U32 R28, R6, R27, RZ ;  /* 0x0000001b061c7227 */ /* 0x000fc800078e00ff */
[----:B------:R-:W-:Y:S01]  /*15c0*/  IMAD.X R6, RZ, RZ, R28, P2 ;  /* 0x000000ffff067224 */ /* 0x000fe200010e061c */
[----:B------:R0:W-:Y:S01]  /*15d0*/  STL.64 [R29], R12 ;  /* 0x0000000c1d007387 */ /* 0x0001e20000100a00 */
[----:B------:R-:W-:-:S03]  /*15e0*/  IMAD.HI.U32 R28, R7, R27, RZ ;  /* 0x0000001b071c7227 */ /* 0x000fc600078e00ff */
[----:B------:R-:W-:Y:S01]  /*15f0*/  IADD3.X R6, P0, PT, R31, R6, RZ, P0, !PT ;  /* 0x000000061f067210 */ /* 0x000fe2000071e4ff */
[----:B------:R-:W-:Y:S02]  /*1600*/  IMAD R7, R7, R27, RZ ;  /* 0x0000001b07077224 */ /* 0x000fe400078e02ff */
[----:B------:R-:W-:-:S03]  /*1610*/  VIADD R19, R19, 0x1 ;  /* 0x0000000113137836 */ /* 0x000fc60000000000 */
[----:B------:R-:W-:Y:S01]  /*1620*/  IADD3.X R7, P1, PT, R7, R6, RZ, P1, !PT ;  /* 0x0000000607077210 */ /* 0x000fe20000f3e4ff */
[----:B------:R-:W-:Y:S01]  /*1630*/  IMAD.X R6, RZ, RZ, R28, P0 ;  /* 0x000000ffff067224 */ /* 0x000fe200000e061c */
[----:B------:R-:W-:-:S03]  /*1640*/  ISETP.NE.AND P0, PT, R14, -0xf, PT ;  /* 0xfffffff10e00780c */ /* 0x000fc60003f05270 */
[----:B0-----:R-:W-:Y:S02]  /*1650*/  IMAD.X R13, RZ, RZ, R6, P1 ;  /* 0x000000ffff0d7224 */ /* 0x001fe400008e0606 */
[----:B------:R-:W-:-:S08]  /*1660*/  IMAD.MOV.U32 R12, RZ, RZ, R7 ;  /* 0x000000ffff0c7224 */ /* 0x000fd000078e0007 */
[----:B------:R-:W-:Y:S05]  /*1670*/  @P0 BRA `(.L_x_27) ;  /* 0xfffffffc00940947 */ /* 0x000fea000383ffff */
[----:B------:R-:W-:Y:S05]  /*1680*/  BSYNC.RECONVERGENT B4 ;  /* 0x0000000000047941 */ /* 0x000fea0003800200 */
.L_x_26:
[----:B------:R-:W-:-:S07]  /*1690*/  IMAD.MOV.U32 R15, RZ, RZ, R16 ;  /* 0x000000ffff0f7224 */ /* 0x000fce00078e0010 */
.L_x_25:
[----:B------:R-:W-:Y:S05]  /*16a0*/  BSYNC.RECONVERGENT B3 ;  /* 0x0000000000037941 */ /* 0x000fea0003800200 */
.L_x_24:
[C---:B------:R-:W-:Y:S02]  /*16b0*/  LOP3.LUT R6, R18.reuse, 0x7ff, RZ, 0xc0, !PT ;  /* 0x000007ff12067812 */ /* 0x040fe400078ec0ff */
[----:B------:R-:W-:-:S03]  /*16c0*/  LOP3.LUT P0, R29, R18, 0x3f, RZ, 0xc0, !PT ;  /* 0x0000003f121d7812 */ /* 0x000fc6000780c0ff */
[----:B------:R-:W-:-:S05]  /*16d0*/  VIADD R6, R6, 0xfffffc00 ;  /* 0xfffffc0006067836 */ /* 0x000fca0000000000 */
[----:B------:R-:W-:-:S05]  /*16e0*/  SHF.R.U32.HI R6, RZ, 0x6, R6 ;  /* 0x00000006ff067819 */ /* 0x000fca0000011606 */
[----:B------:R-:W-:-:S04]  /*16f0*/  IMAD.IADD R6, R6, 0x1, R15 ;  /* 0x0000000106067824 */ /* 0x000fc800078e020f */
[----:B------:R-:W-:-:S05]  /*1700*/  IMAD.U32 R31, R6, 0x8, R1 ;  /* 0x00000008061f7824 */ /* 0x000fca00078e0001 */
[----:B------:R0:W-:Y:S04]  /*1710*/  STL.64 [R31+-0x78], R12 ;  /* 0xffff880c1f007387 */ /* 0x0001e80000100a00 */
[----:B------:R-:W2:Y:S04]  /*1720*/  @P0 LDL.64 R16, [R1+0x8] ;  /* 0x0000080001100983 */ /* 0x000ea80000100a00 */
[----:B------:R-:W3:Y:S04]  /*1730*/  LDL.64 R8, [R1+0x10] ;  /* 0x0000100001087983 */ /* 0x000ee80000100a00 */
[----:B------:R-:W4:Y:S01]  /*1740*/  LDL.64 R6, [R1+0x18] ;  /* 0x0000180001067983 */ /* 0x000f220000100a00 */
[----:B------:R-:W-:Y:S01]  /*1750*/  @P0 LOP3.LUT R14, R29, 0x3f, RZ, 0x3c, !PT ;  /* 0x0000003f1d0e0812 */ /* 0x000fe200078e3cff */
[----:B------:R-:W-:Y:S01]  /*1760*/  BSSY.RECONVERGENT B3, `(.L_x_28) ;  /* 0x0000034000037945 */ /* 0x000fe20003800200 */
[----:B--2---:R-:W-:-:S02]  /*1770*/  @P0 SHF.R.U64 R15, R16, 0x1, R17 ;  /* 0x00000001100f0819 */ /* 0x004fc40000001211 */
[----:B------:R-:W-:Y:S02]  /*1780*/  @P0 SHF.R.U32.HI R17, RZ, 0x1, R17 ;  /* 0x00000001ff110819 */ /* 0x000fe40000011611 */
[CC--:B---3--:R-:W-:Y:S02]  /*1790*/  @P0 SHF.L.U32 R16, R8.reuse, R29.reuse, RZ ;  /* 0x0000001d08100219 */ /* 0x0c8fe400000006ff */
[----:B------:R-:W-:Y:S02]  /*17a0*/  @P0 SHF.R.U64 R15, R15, R14, R17 ;  /* 0x0000000e0f0f0219 */ /* 0x000fe40000001211 */
[C-C-:B------:R-:W-:Y:S02]  /*17b0*/  @P0 SHF.R.U64 R27, R8.reuse, 0x1, R9.reuse ;  /* 0x00000001081b0819 */ /* 0x140fe40000001209 */
[--C-:B0-----:R-:W-:Y:S02]  /*17c0*/  @P0 SHF.R.U32.HI R13, RZ, 0x1, R9.reuse ;  /* 0x00000001ff0d0819 */ /* 0x101fe40000011609 */
[----:B------:R-:W-:-:S02]  /*17d0*/  @P0 SHF.L.U64.HI R19, R8, R29, R9 ;  /* 0x0000001d08130219 */ /* 0x000fc40000010209 */
[-C--:B------:R-:W-:Y:S02]  /*17e0*/  @P0 SHF.R.U32.HI R12, RZ, R14.reuse, R17 ;  /* 0x0000000eff0c0219 */ /* 0x080fe40000011611 */
[----:B------:R-:W-:Y:S02]  /*17f0*/  @P0 LOP3.LUT R8, R16, R15, RZ, 0xfc, !PT ;  /* 0x0000000f10080212 */ /* 0x000fe400078efcff */
[-C--:B----4-:R-:W-:Y:S02]  /*1800*/  @P0 SHF.L.U32 R16, R6, R29.reuse, RZ ;  /* 0x0000001d06100219 */ /* 0x090fe400000006ff */
[----:B------:R-:W-:Y:S01]  /*1810*/  @P0 SHF.R.U64 R27, R27, R14, R13 ;  /* 0x0000000e1b1b0219 */ /* 0x000fe2000000120d */
[----:B------:R-:W-:Y:S01]  /*1820*/  IMAD.SHL.U32 R15, R8, 0x4, RZ ;  /* 0x00000004080f7824 */ /* 0x000fe200078e00ff */
[----:B------:R-:W-:Y:S02]  /*1830*/  @P0 LOP3.LUT R9, R19, R12, RZ, 0xfc, !PT ;  /* 0x0000000c13090212 */ /* 0x000fe400078efcff */
[----:B------:R-:W-:-:S02]  /*1840*/  @P0 SHF.L.U64.HI R12, R6, R29, R7 ;  /* 0x0000001d060c0219 */ /* 0x000fc40000010207 */
[----:B------:R-:W-:Y:S02]  /*1850*/  @P0 LOP3.LUT R6, R16, R27, RZ, 0xfc, !PT ;  /* 0x0000001b10060212 */ /* 0x000fe400078efcff */
[----:B------:R-:W-:Y:S02]  /*1860*/  @P0 SHF.R.U32.HI R13, RZ, R14, R13 ;  /* 0x0000000eff0d0219 */ /* 0x000fe4000001160d */
[----:B------:R-:W-:Y:S02]  /*1870*/  SHF.L.U64.HI R19, R8, 0x2, R9 ;  /* 0x0000000208137819 */ /* 0x000fe40000010209 */
[----:B------:R-:W-:Y:S02]  /*1880*/  SHF.L.W.U32.HI R8, R9, 0x2, R6 ;  /* 0x0000000209087819 */ /* 0x000fe40000010e06 */
[----:B------:R-:W-:Y:S02]  /*1890*/  @P0 LOP3.LUT R7, R12, R13, RZ, 0xfc, !PT ;  /* 0x0000000d0c070212 */ /* 0x000fe400078efcff */
[----:B------:R-:W-:-:S02]  /*18a0*/  IADD3 RZ, P0, PT, RZ, -R15, RZ ;  /* 0x8000000fffff7210 */ /* 0x000fc40007f1e0ff */
[----:B------:R-:W-:Y:S02]  /*18b0*/  LOP3.LUT R9, RZ, R19, RZ, 0x33, !PT ;  /* 0x00000013ff097212 */ /* 0x000fe400078e33ff */
[----:B------:R-:W-:Y:S02]  /*18c0*/  SHF.L.W.U32.HI R6, R6, 0x2, R7 ;  /* 0x0000000206067819 */ /* 0x000fe40000010e07 */
[----:B------:R-:W-:Y:S02]  /*18d0*/  LOP3.LUT R13, RZ, R8, RZ, 0x33, !PT ;  /* 0x00000008ff0d7212 */ /* 0x000fe400078e33ff */
[----:B------:R-:W-:Y:S02]  /*18e0*/  IADD3.X R12, P0, PT, RZ, R9, RZ, P0, !PT ;  /* 0x00000009ff0c7210 */ /* 0x000fe4000071e4ff */
[----:B------:R-:W-:Y:S02]  /*18f0*/  LOP3.LUT R9, RZ, R6, RZ, 0x33, !PT ;  /* 0x00000006ff097212 */ /* 0x000fe400078e33ff */
[----:B------:R-:W-:-:S02]  /*1900*/  IADD3.X R13, P1, PT, RZ, R13, RZ, P0, !PT ;  /* 0x0000000dff0d7210 */ /* 0x000fc4000073e4ff */
[----:B------:R-:W-:-:S03]  /*1910*/  ISETP.GT.U32.AND P2, PT, R8, -0x1, PT ;  /* 0xffffffff0800780c */ /* 0x000fc60003f44070 */
[----:B------:R-:W-:Y:S01]  /*1920*/  IMAD.X R9, RZ, RZ, R9, P1 ;  /* 0x000000ffff097224 */ /* 0x000fe200008e0609 */
[----:B------:R-:W-:-:S04]  /*1930*/  ISETP.GT.AND.EX P0, PT, R6, -0x1, PT, P2 ;  /* 0xffffffff0600780c */ /* 0x000fc80003f04320 */
[----:B------:R-:W-:Y:S02]  /*1940*/  SEL R9, R6, R9, P0 ;  /* 0x0000000906097207 */ /* 0x000fe40000000000 */
[----:B------:R-:W-:Y:S02]  /*1950*/  SEL R17, R8, R13, P0 ;  /* 0x0000000d08117207 */ /* 0x000fe40000000000 */
[----:B------:R-:W-:Y:S02]  /*1960*/  ISETP.NE.U32.AND P1, PT, R9, RZ, PT ;  /* 0x000000ff0900720c */ /* 0x000fe40003f25070 */
[----:B------:R-:W-:Y:S02]  /*1970*/  SEL R16, R19, R12, P0 ;  /* 0x0000000c13107207 */ /* 0x000fe40000000000 */
[----:B------:R-:W-:Y:S01]  /*1980*/  SEL R13, R17, R9, !P1 ;  /* 0x00000009110d7207 */ /* 0x000fe20004800000 */
[----:B------:R-:W-:-:S05]  /*1990*/  @!P0 IMAD.MOV R15, RZ, RZ, -R15 ;  /* 0x000000ffff0f8224 */ /* 0x000fca00078e0a0f */
[----:B------:R-:W0:Y:S02]  /*19a0*/  FLO.U32 R13, R13 ;  /* 0x0000000d000d7300 */ /* 0x000e2400000e0000 */
[C---:B0-----:R-:W-:Y:S02]  /*19b0*/  IADD3 R14, PT, PT, -R13.reuse, 0x1f, RZ ;  /* 0x0000001f0d0e7810 */ /* 0x041fe40007ffe1ff */
[----:B------:R-:W-:-:S03]  /*19c0*/  IADD3 R8, PT, PT, -R13, 0x3f, RZ ;  /* 0x0000003f0d087810 */ /* 0x000fc60007ffe1ff */
[----:B------:R-:W-:-:S05]  /*19d0*/  @P1 IMAD.MOV R8, RZ, RZ, R14 ;  /* 0x000000ffff081224 */ /* 0x000fca00078e020e */
[----:B------:R-:W-:-:S13]  /*19e0*/  ISETP.NE.AND P1, PT, R8, RZ, PT ;  /* 0x000000ff0800720c */ /* 0x000fda0003f25270 */
[----:B------:R-:W-:Y:S05]  /*19f0*/  @!P1 BRA `(.L_x_29) ;  /* 0x0000000000289947 */ /* 0x000fea0003800000 */
[--C-:B------:R-:W-:Y:S02]  /*1a00*/  SHF.R.U64 R14, R15, 0x1, R16.reuse ;  /* 0x000000010f0e7819 */ /* 0x100fe40000001210 */
[C---:B------:R-:W-:Y:S02]  /*1a10*/  LOP3.LUT R12, R8.reuse, 0x3f, RZ, 0xc0, !PT ;  /* 0x0000003f080c7812 */ /* 0x040fe400078ec0ff */
[----:B------:R-:W-:Y:S02]  /*1a20*/  SHF.R.U32.HI R16, RZ, 0x1, R16 ;  /* 0x00000001ff107819 */ /* 0x000fe40000011610 */
[----:B------:R-:W-:Y:S02]  /*1a30*/  LOP3.LUT R13, R8, 0x3f, RZ, 0xc, !PT ;  /* 0x0000003f080d7812 */ /* 0x000fe400078e0cff */
[CC--:B------:R-:W-:Y:S02]  /*1a40*/  SHF.L.U64.HI R18, R17.reuse, R12.reuse, R9 ;  /* 0x0000000c11127219 */ /* 0x0c0fe40000010209 */
[----:B------:R-:W-:-:S02]  /*1a50*/  SHF.L.U32 R12, R17, R12, RZ ;  /* 0x0000000c110c7219 */ /* 0x000fc400000006ff */
[-CC-:B------:R-:W-:Y:S02]  /*1a60*/  SHF.R.U64 R9, R14, R13.reuse, R16.reuse ;  /* 0x0000000d0e097219 */ /* 0x180fe40000001210 */
[----:B------:R-:W-:Y:S02]  /*1a70*/  SHF.R.U32.HI R13, RZ, R13, R16 ;  /* 0x0000000dff0d7219 */ /* 0x000fe40000011610 */
[----:B------:R-:W-:Y:S02]  /*1a80*/  LOP3.LUT R17, R12, R9, RZ, 0xfc, !PT ;  /* 0x000000090c117212 */ /* 0x000fe400078efcff */
[----:B------:R-:W-:-:S07]  /*1a90*/  LOP3.LUT R9, R18, R13, RZ, 0xfc, !PT ;  /* 0x0000000d12097212 */ /* 0x000fce00078efcff */
.L_x_29:
[----:B------:R-:W-:Y:S05]  /*1aa0*/  BSYNC.RECONVERGENT B3 ;  /* 0x0000000000037941 */ /* 0x000fea0003800200 */
.L_x_28:
[----:B------:R-:W-:-:S04]  /*1ab0*/  IMAD.WIDE.U32 R14, R17, 0x2168c235, RZ ;  /* 0x2168c235110e7825 */ /* 0x000fc800078e00ff */
[----:B------:R-:W-:Y:S01]  /*1ac0*/  IMAD.MOV.U32 R12, RZ, RZ, R15 ;  /* 0x000000ffff0c7224 */ /* 0x000fe200078e000f */
[----:B------:R-:W-:Y:S01]  /*1ad0*/  IADD3 RZ, P1, PT, R14, R14, RZ ;  /* 0x0000000e0eff7210 */ /* 0x000fe20007f3e0ff */
[----:B------:R-:W-:Y:S02]  /*1ae0*/  IMAD.MOV.U32 R13, RZ, RZ, RZ ;  /* 0x000000ffff0d7224 */ /* 0x000fe400078e00ff */
[----:B------:R-:W-:-:S04]  /*1af0*/  IMAD.HI.U32 R15, R9, -0x36f0255e, RZ ;  /* 0xc90fdaa2090f7827 */ /* 0x000fc800078e00ff */
[----:B------:R-:W-:-:S04]  /*1b00*/  IMAD.WIDE.U32 R12, R17, -0x36f0255e, R12 ;  /* 0xc90fdaa2110c7825 */ /* 0x000fc800078e000c */
[C---:B------:R-:W-:Y:S02]  /*1b10*/  IMAD R17, R9.reuse, -0x36f0255e, RZ ;  /* 0xc90fdaa209117824 */ /* 0x040fe400078e02ff */
[----:B------:R-:W-:-:S04]  /*1b20*/  IMAD.WIDE.U32 R12, P2, R9, 0x2168c235, R12 ;  /* 0x2168c235090c7825 */ /* 0x000fc8000784000c */
[----:B------:R-:W-:Y:S01]  /*1b30*/  IMAD.X R9, RZ, RZ, R15, P2 ;  /* 0x000000ffff097224 */ /* 0x000fe200010e060f */
[----:B------:R-:W-:Y:S02]  /*1b40*/  IADD3 R13, P2, PT, R17, R13, RZ ;  /* 0x0000000d110d7210 */ /* 0x000fe40007f5e0ff */
[----:B------:R-:W-:Y:S02]  /*1b50*/  IADD3.X RZ, P1, PT, R12, R12, RZ, P1, !PT ;  /* 0x0000000c0cff7210 */ /* 0x000fe40000f3e4ff */
[C---:B------:R-:W-:Y:S01]  /*1b60*/  ISETP.GT.U32.AND P3, PT, R13.reuse, RZ, PT ;  /* 0x000000ff0d00720c */ /* 0x040fe20003f64070 */
[----:B------:R-:W-:Y:S01]  /*1b70*/  IMAD.X R9, RZ, RZ, R9, P2 ;  /* 0x000000ffff097224 */ /* 0x000fe200010e0609 */
[----:B------:R-:W-:-:S04]  /*1b80*/  IADD3.X R12, P2, PT, R13, R13, RZ, P1, !PT ;  /* 0x0000000d0d0c7210 */ /* 0x000fc80000f5e4ff */
[C---:B------:R-:W-:Y:S01]  /*1b90*/  ISETP.GT.AND.EX P1, PT, R9.reuse, RZ, PT, P3 ;  /* 0x000000ff0900720c */ /* 0x040fe20003f24330 */
[----:B------:R-:W-:-:S03]  /*1ba0*/  IMAD.X R14, R9, 0x1, R9, P2 ;  /* 0x00000001090e7824 */ /* 0x000fc600010e0609 */
[----:B------:R-:W-:Y:S02]  /*1bb0*/  SEL R12, R12, R13, P1 ;  /* 0x0000000d0c0c7207 */ /* 0x000fe40000800000 */
[----:B------:R-:W-:Y:S02]  /*1bc0*/  SEL R14, R14, R9, P1 ;  /* 0x000000090e0e7207 */ /* 0x000fe40000800000 */
[----:B------:R-:W-:Y:S02]  /*1bd0*/  IADD3 R9, P2, PT, R12, 0x1, RZ ;  /* 0x000000010c097810 */ /* 0x000fe40007f5e0ff */
[----:B------:R-:W-:Y:S02]  /*1be0*/  SEL R13, RZ, 0xffffffff, !P1 ;  /* 0xffffffffff0d7807 */ /* 0x000fe40004800000 */
[----:B------:R-:W-:Y:S01]  /*1bf0*/  LOP3.LUT P1, R11, R11, 0x80000000, RZ, 0xc0, !PT ;  /* 0x800000000b0b7812 */ /* 0x000fe2000782c0ff */
[----:B------:R-:W-:Y:S02]  /*1c00*/  IMAD.X R12, RZ, RZ, R14, P2 ;  /* 0x000000ffff0c7224 */ /* 0x000fe400010e060e */
[----:B------:R-:W-:Y:S01]  /*1c10*/  IMAD.IADD R8, R13, 0x1, -R8 ;  /* 0x000000010d087824 */ /* 0x000fe200078e0a08 */
[----:B------:R-:W-:-:S02]  /*1c20*/  SHF.R.U32.HI R13, RZ, 0x1e, R7 ;  /* 0x0000001eff0d7819 */ /* 0x000fc40000011607 */
[----:B------:R-:W-:Y:S01]  /*1c30*/  SHF.R.U64 R9, R9, 0xa, R12 ;  /* 0x0000000a09097819 */ /* 0x000fe2000000120c */
[----:B------:R-:W-:Y:S01]  /*1c40*/  IMAD.SHL.U32 R8, R8, 0x100000, RZ ;  /* 0x0010000008087824 */ /* 0x000fe200078e00ff */
[----:B------:R-:W-:Y:S02]  /*1c50*/  LEA.HI R6, R6, R13, RZ, 0x1 ;  /* 0x0000000d06067211 */ /* 0x000fe400078f08ff */
[----:B------:R-:W-:Y:S02]  /*1c60*/  IADD3 R9, P2, PT, R9, 0x1, RZ ;  /* 0x0000000109097810 */ /* 0x000fe40007f5e0ff */
[----:B------:R-:W-:Y:S01]  /*1c70*/  @!P0 LOP3.LUT R11, R11, 0x80000000, RZ, 0x3c, !PT ;  /* 0x800000000b0b8812 */ /* 0x000fe200078e3cff */
[----:B------:R-:W-:Y:S01]  /*1c80*/  @P1 IMAD.MOV R6, RZ, RZ, -R6 ;  /* 0x000000ffff061224 */ /* 0x000fe200078e0a06 */
[----:B------:R-:W-:-:S04]  /*1c90*/  LEA.HI.X R12, R12, RZ, RZ, 0x16, P2 ;  /* 0x000000ff0c0c7211 */ /* 0x000fc800010fb4ff */
[--C-:B------:R-:W-:Y:S02]  /*1ca0*/  SHF.R.U64 R9, R9, 0x1, R12.reuse ;  /* 0x0000000109097819 */ /* 0x100fe4000000120c */
[----:B------:R-:W-:Y:S02]  /*1cb0*/  SHF.R.U32.HI R7, RZ, 0x1, R12 ;  /* 0x00000001ff077819 */ /* 0x000fe4000001160c */
[----:B------:R-:W-:-:S04]  /*1cc0*/  IADD3 R17, P2, P3, RZ, RZ, R9 ;  /* 0x000000ffff117210 */ /* 0x000fc80007b5e009 */
[----:B------:R-:W-:-:S04]  /*1cd0*/  IADD3.X R8, PT, PT, R8, 0x3fe00000, R7, P2, P3 ;  /* 0x3fe0000008087810 */ /* 0x000fc800017e6407 */
[----:B------:R-:W-:-:S07]  /*1ce0*/  LOP3.LUT R7, R8, R11, RZ, 0xfc, !PT ;  /* 0x0000000b08077212 */ /* 0x000fce00078efcff */
.L_x_23:
[----:B------:R-:W-:Y:S02]  /*1cf0*/  IMAD.MOV.U32 R11, RZ, RZ, 0x0 ;  /* 0x00000000ff0b7424 */ /* 0x000fe400078e00ff */
[----:B------:R-:W-:Y:S02]  /*1d00*/  IMAD.MOV.U32 R27, RZ, RZ, R6 ;  /* 0x000000ffff1b7224 */ /* 0x000fe400078e0006 */
[----:B------:R-:W-:Y:S01]  /*1d10*/  IMAD.MOV.U32 R6, RZ, RZ, R17 ;  /* 0x000000ffff067224 */ /* 0x000fe200078e0011 */
[----:B------:R-:W-:Y:S06]  /*1d20*/  RET.REL.NODEC R10 `(_Z27calcularResultadosParcialesPdS_S_ii) ;  /* 0xffffffe00ab47950 */ /* 0x000fec0003c3ffff */
.L_x_30:
[----:B------:R-:W-:-:S00]  /*1d30*/  BRA `(.L_x_30) ;  /* 0xfffffffc00fc7947 */ /* 0x000fc0000383ffff */
[----:B------:R-:W-:-:S00]  /*1d40*/  NOP ;  /* 0x0000000000007918 */ /* 0x000fc00000000000 */
        /* <DEDUP_REMOVED lines=11> */
.L_x_33:


//--------------------- .nv.global.init           --------------------------
	.section	.nv.global.init,"aw",@progbits
	.align	16
.nv.global.init:
	.type		__cudart_sin_cos_coeffs,@object
	.size		__cudart_sin_cos_coeffs,(__cudart_i2opi_d - __cudart_sin_cos_coeffs)
__cudart_sin_cos_coeffs:
        /*0000*/ 	.byte	0x46, 0xd2, 0xb0, 0x2c, 0xf1, 0xe5, 0x5a, 0xbe, 0x92, 0xe3, 0xac, 0x69, 0xe3, 0x1d, 0xc7, 0x3e
        /*0010*/ 	.byte	0xa1, 0x62, 0xdb, 0x19, 0xa0, 0x01, 0x2a, 0xbf, 0x18, 0x08, 0x11, 0x11, 0x11, 0x11, 0x81, 0x3f
        /*0020*/ 	.byte	0x54, 0x55, 0x55, 0x55, 0x55, 0x55, 0xc5, 0xbf, 0x00, 0x00, 0x00, 0x00, 0x00, 0x00, 0x00, 0x00
        /*0030*/ 	.byte	0x00, 0x00, 0x00, 0x00, 0x00, 0x00, 0x00, 0x00, 0x64, 0x81, 0xfd, 0x20, 0x83, 0xff, 0xa8, 0xbd
        /*0040*/ 	.byte	0x28, 0x85, 0xef, 0xc1, 0xa7, 0xee, 0x21, 0x3e, 0xd9, 0xe6, 0x06, 0x8e, 0x4f, 0x7e, 0x92, 0xbe
        /*0050*/ 	.byte	0xe9, 0xbc, 0xdd, 0x19, 0xa0, 0x01, 0xfa, 0x3e, 0x47, 0x5d, 0xc1, 0x16, 0x6c, 0xc1, 0x56, 0xbf
        /*0060*/ 	.byte	0x51, 0x55, 0x55, 0x55, 0x55, 0x55, 0xa5, 0x3f, 0x00, 0x00, 0x00, 0x00, 0x00, 0x00, 0xe0, 0xbf
        /*0070*/ 	.byte	0x00, 0x00, 0x00, 0x00, 0x00, 0x00, 0xf0, 0x3f, 0x00, 0x00, 0x00, 0x00, 0x00, 0x00, 0x00, 0x00
	.type		__cudart_i2opi_d,@object
	.size		__cudart_i2opi_d,(.L_0 - __cudart_i2opi_d)
__cudart_i2opi_d:
        /* <DEDUP_REMOVED lines=9> */
.L_0:


//--------------------- .nv.shared._Z27calcularResultadosParcialesPdS_S_ii --------------------------
	.section	.nv.shared._Z27calcularResultadosParcialesPdS_S_ii,"aw",@nobits
	.sectionflags	@""
	.align	8
.nv.shared._Z27calcularResultadosParcialesPdS_S_ii:
	.zero		9216


//--------------------- .nv.shared.reserved.0     --------------------------
	.section	.nv.shared.reserved.0,"aw",@nobits
	.weak		__nv_reservedSMEM_offset_0_alias
	.size		__nv_reservedSMEM_offset_0_alias, 0, 64
	.other		__nv_reservedSMEM_offset_0_alias,@"STO_CUDA_RESERVED_SHARED STV_DEFAULT"
__nv_reservedSMEM_offset_0_alias:
	.zero		0
	.zero		64


//--------------------- .nv.constant0._Z27calcularResultadosParcialesPdS_S_ii --------------------------
	.section	.nv.constant0._Z27calcularResultadosParcialesPdS_S_ii,"a",@progbits
	.sectionflags	@""
	.align	4
.nv.constant0._Z27calcularResultadosParcialesPdS_S_ii:
	.zero		928


//--------------------- SYMBOLS --------------------------

	.type		.nv.reservedSmem.offset0,@object
	.size		.nv.reservedSmem.offset0,0x4
	.type		.nv.reservedSmem.cap,@object
	.size		.nv.reservedSmem.cap,0x4
